// auto-generated by cutlass_sweep.gemm — config: {"arch": "sm_100", "cluster_m": 2, "cluster_n": 1, "dtype": "e5m2", "dtype_b": "e5m2", "layout": "nt", "stages": 0, "tile_k": 32, "tile_m": 128, "tile_n": 128}
#include "cutlass/cutlass.h"
#include "cutlass/gemm/collective/collective_builder.hpp"
#include "cutlass/gemm/device/gemm_universal_adapter.h"
#include "cutlass/gemm/kernel/gemm_universal.hpp"
#include "cutlass/epilogue/collective/collective_builder.hpp"

using ElemA = cutlass::float_e5m2_t;
using ElemB = cutlass::float_e5m2_t;
using ElemCD = cutlass::float_e5m2_t;
using Acc  = float;
using TileShape    = cute::Shape<cute::_128, cute::_128, cute::_32>;
using ClusterShape = cute::Shape<cute::_2, cute::_1, cute::_1>;

using CollectiveEpilogue = typename cutlass::epilogue::collective::CollectiveBuilder<
    cutlass::arch::Sm100, cutlass::arch::OpClassTensorOp,
    TileShape, ClusterShape,
    cutlass::epilogue::collective::EpilogueTileAuto,
    Acc, Acc,
    ElemCD, cutlass::layout::RowMajor, 128 / cutlass::sizeof_bits<ElemCD>::value,
    ElemCD, cutlass::layout::RowMajor, 128 / cutlass::sizeof_bits<ElemCD>::value,
    cutlass::epilogue::collective::EpilogueScheduleAuto
  >::CollectiveOp;

using CollectiveMainloop = typename cutlass::gemm::collective::CollectiveBuilder<
    cutlass::arch::Sm100, cutlass::arch::OpClassTensorOp,
    ElemA, cutlass::layout::RowMajor, 128 / cutlass::sizeof_bits<ElemA>::value,
    ElemB, cutlass::layout::ColumnMajor, 128 / cutlass::sizeof_bits<ElemB>::value,
    Acc,
    TileShape, ClusterShape,
    cutlass::gemm::collective::StageCountAutoCarveout<static_cast<int>(sizeof(typename CollectiveEpilogue::SharedStorage))>,
    cutlass::gemm::collective::KernelScheduleAuto
  >::CollectiveOp;

using GemmKernel = cutlass::gemm::kernel::GemmUniversal<
    cute::Shape<int,int,int,int>,
    CollectiveMainloop,
    CollectiveEpilogue
>;
using Gemm = cutlass::gemm::device::GemmUniversalAdapter<GemmKernel>;

// Force the device kernel symbol into the cubin without needing a host main.
auto* _anchor = &cutlass::device_kernel<GemmKernel>;


// ===== COMPILED SASS (sm_100a) =====

	.target	sm_100a

	.elftype	@"ET_EXEC"


//--------------------- .note.nv.tkinfo           --------------------------
	.section	.note.nv.tkinfo,"",@"SHT_NOTE"
	.sectionflags	@"SHF_NOTE_NV_TKINFO"
	.tkinfo
        /*0018*/ 	.word	0x00000002
        /*0030*/ 	.string	""
        /*0030*/ 	.string	"ptxas"
        /*0030*/ 	.string	"Cuda compilation tools, release 13.0, V13.0.88"
        /*0030*/ 	.string	"Build cuda_13.0.r13.0/compiler.36424714_0"
        /*0030*/ 	.string	"-arch sm_100a -m 64 "



//--------------------- .note.nv.cuinfo           --------------------------
	.section	.note.nv.cuinfo,"",@"SHT_NOTE"
	.sectionflags	@"SHF_NOTE_NV_CUINFO"
        /*0018*/ 	.short	0x0002
        /*001a*/ 	.short	0x0064
        /*001c*/ 	.short	0x0082
	.zero		2


//--------------------- .nv.info                  --------------------------
	.section	.nv.info,"",@"SHT_CUDA_INFO"
	.align	4


	//----- nvinfo : EIATTR_REGCOUNT
	.align		4
        /*0000*/ 	.byte	0x04, 0x2f
        /*0002*/ 	.short	(.L_19 - .L_18)
	.align		4
.L_18:
        /*0004*/ 	.word	index@(_ZN7cutlass13device_kernelINS_4gemm6kernel13GemmUniversalIN4cute5tupleIJiiiiEEENS1_10collective13CollectiveMmaINS1_35MainloopSm100TmaUmmaWarpSpecializedILi52ELi2ELi4ENS5_IJNS4_1CILi2EEENSA_ILi1EEESC_EEEEENS5_IJNSA_ILi128EEESF_NSA_ILi32EEEEEENS_12float_e5m2_tENS5_IJlSC_lEEESI_SJ_NS4_8TiledMMAINS4_8MMA_AtomIJNS4_10MMA_TraitsINS4_25SM100_MMA_F8F6F4_2x1SM_SSEJSI_SI_fSF_SF_NS4_17integral_constantINS4_4UMMA5MajorELSQ_0EEESR_NSO_INSP_7ScaleInELSS_0EEEST_EEEEEENS4_6LayoutINS5_IJSC_SC_SC_EEENS5_IJNSA_ILi0EEESY_SY_EEEEENS5_IJNS4_10UnderscoreES11_S11_EEEEENS4_18SM100_TMA_2SM_LOADENS4_14ComposedLayoutINS4_7SwizzleILi1ELi4ELi3EEENS4_18smem_ptr_flag_bitsILi8EEENSW_INS5_IJNSA_ILi8EEESG_EEENS5_IJSG_SC_EEEEEEEvNS4_8identityES14_S1E_vS1F_EENS_8epilogue10collective18CollectiveEpilogueINS1H_23Sm100TmaWarpSpecializedILi2ELi2ELi32ELb0ELb0EEEJNS5_IJNSA_ILi64EEESF_SG_EEENS5_IJNSW_IS1M_SC_EENSW_INS5_IJSG_SB_EEENS5_IJSC_S1M_EEEEEEEESI_SJ_SI_SJ_NS1H_6fusion15FusionCallbacksIS1L_NS1T_17LinearCombinationISI_fSI_fLNS_15FloatRoundStyleE2EEES1N_S1S_JEEENS4_5SM1004TMEM4LOAD26SM100_TMEM_LOAD_32dp32b32xENS4_13SM90_TMA_LOADES1E_NS4_39AutoVectorizingCopyWithAssumedAlignmentILi128EEENS4_14SM90_TMA_STOREES1E_S25_S25_EEEvvEEEEvNT_6ParamsE)
        /*0008*/ 	.word	0x00000080


	//----- nvinfo : EIATTR_FRAME_SIZE
	.align		4
.L_19:
        /*000c*/ 	.byte	0x04, 0x11
        /*000e*/ 	.short	(.L_21 - .L_20)
	.align		4
.L_20:
        /*0010*/ 	.word	index@($__internal_2_$__cuda_sm10x_tcgen05_guardrail_trap_unallocated_columns_being_dealloced)
        /*0014*/ 	.word	0x00000000


	//----- nvinfo : EIATTR_FRAME_SIZE
	.align		4
.L_21:
        /*0018*/ 	.byte	0x04, 0x11
        /*001a*/ 	.short	(.L_23 - .L_22)
	.align		4
.L_22:
        /*001c*/ 	.word	index@($__internal_1_$__cuda_sm10x_tcgen05_guardrail_trap_phase_invalid_during_alloc)
        /*0020*/ 	.word	0x00000000


	//----- nvinfo : EIATTR_FRAME_SIZE
	.align		4
.L_23:
        /*0024*/ 	.byte	0x04, 0x11
        /*0026*/ 	.short	(.L_25 - .L_24)
	.align		4
.L_24:
        /*0028*/ 	.word	index@($__internal_0_$__cuda_sm10x_tcgen05_guardrail_trap_col_being_dealloced_not_returned_by_alloc)
        /*002c*/ 	.word	0x00000000


	//----- nvinfo : EIATTR_FRAME_SIZE
	.align		4
.L_25:
        /*0030*/ 	.byte	0x04, 0x11
        /*0032*/ 	.short	(.L_27 - .L_26)
	.align		4
.L_26:
        /*0034*/ 	.word	index@(_ZN7cutlass13device_kernelINS_4gemm6kernel13GemmUniversalIN4cute5tupleIJiiiiEEENS1_10collective13CollectiveMmaINS1_35MainloopSm100TmaUmmaWarpSpecializedILi52ELi2ELi4ENS5_IJNS4_1CILi2EEENSA_ILi1EEESC_EEEEENS5_IJNSA_ILi128EEESF_NSA_ILi32EEEEEENS_12float_e5m2_tENS5_IJlSC_lEEESI_SJ_NS4_8TiledMMAINS4_8MMA_AtomIJNS4_10MMA_TraitsINS4_25SM100_MMA_F8F6F4_2x1SM_SSEJSI_SI_fSF_SF_NS4_17integral_constantINS4_4UMMA5MajorELSQ_0EEESR_NSO_INSP_7ScaleInELSS_0EEEST_EEEEEENS4_6LayoutINS5_IJSC_SC_SC_EEENS5_IJNSA_ILi0EEESY_SY_EEEEENS5_IJNS4_10UnderscoreES11_S11_EEEEENS4_18SM100_TMA_2SM_LOADENS4_14ComposedLayoutINS4_7SwizzleILi1ELi4ELi3EEENS4_18smem_ptr_flag_bitsILi8EEENSW_INS5_IJNSA_ILi8EEESG_EEENS5_IJSG_SC_EEEEEEEvNS4_8identityES14_S1E_vS1F_EENS_8epilogue10collective18CollectiveEpilogueINS1H_23Sm100TmaWarpSpecializedILi2ELi2ELi32ELb0ELb0EEEJNS5_IJNSA_ILi64EEESF_SG_EEENS5_IJNSW_IS1M_SC_EENSW_INS5_IJSG_SB_EEENS5_IJSC_S1M_EEEEEEEESI_SJ_SI_SJ_NS1H_6fusion15FusionCallbacksIS1L_NS1T_17LinearCombinationISI_fSI_fLNS_15FloatRoundStyleE2EEES1N_S1S_JEEENS4_5SM1004TMEM4LOAD26SM100_TMEM_LOAD_32dp32b32xENS4_13SM90_TMA_LOADES1E_NS4_39AutoVectorizingCopyWithAssumedAlignmentILi128EEENS4_14SM90_TMA_STOREES1E_S25_S25_EEEvvEEEEvNT_6ParamsE)
        /*0038*/ 	.word	0x00000000


	//----- nvinfo : EIATTR_MIN_STACK_SIZE
	.align		4
.L_27:
        /*003c*/ 	.byte	0x04, 0x12
        /*003e*/ 	.short	(.L_29 - .L_28)
	.align		4
.L_28:
        /*0040*/ 	.word	index@(_ZN7cutlass13device_kernelINS_4gemm6kernel13GemmUniversalIN4cute5tupleIJiiiiEEENS1_10collective13CollectiveMmaINS1_35MainloopSm100TmaUmmaWarpSpecializedILi52ELi2ELi4ENS5_IJNS4_1CILi2EEENSA_ILi1EEESC_EEEEENS5_IJNSA_ILi128EEESF_NSA_ILi32EEEEEENS_12float_e5m2_tENS5_IJlSC_lEEESI_SJ_NS4_8TiledMMAINS4_8MMA_AtomIJNS4_10MMA_TraitsINS4_25SM100_MMA_F8F6F4_2x1SM_SSEJSI_SI_fSF_SF_NS4_17integral_constantINS4_4UMMA5MajorELSQ_0EEESR_NSO_INSP_7ScaleInELSS_0EEEST_EEEEEENS4_6LayoutINS5_IJSC_SC_SC_EEENS5_IJNSA_ILi0EEESY_SY_EEEEENS5_IJNS4_10UnderscoreES11_S11_EEEEENS4_18SM100_TMA_2SM_LOADENS4_14ComposedLayoutINS4_7SwizzleILi1ELi4ELi3EEENS4_18smem_ptr_flag_bitsILi8EEENSW_INS5_IJNSA_ILi8EEESG_EEENS5_IJSG_SC_EEEEEEEvNS4_8identityES14_S1E_vS1F_EENS_8epilogue10collective18CollectiveEpilogueINS1H_23Sm100TmaWarpSpecializedILi2ELi2ELi32ELb0ELb0EEEJNS5_IJNSA_ILi64EEESF_SG_EEENS5_IJNSW_IS1M_SC_EENSW_INS5_IJSG_SB_EEENS5_IJSC_S1M_EEEEEEEESI_SJ_SI_SJ_NS1H_6fusion15FusionCallbacksIS1L_NS1T_17LinearCombinationISI_fSI_fLNS_15FloatRoundStyleE2EEES1N_S1S_JEEENS4_5SM1004TMEM4LOAD26SM100_TMEM_LOAD_32dp32b32xENS4_13SM90_TMA_LOADES1E_NS4_39AutoVectorizingCopyWithAssumedAlignmentILi128EEENS4_14SM90_TMA_STOREES1E_S25_S25_EEEvvEEEEvNT_6ParamsE)
        /*0044*/ 	.word	0x00000000
.L_29:


//--------------------- .nv.compat                --------------------------
	.section	.nv.compat,"",@"SHT_CUDA_COMPAT_INFO"
	.align	4
        /*0000*/ 	.byte	0x02, 0x09, 0x01, 0x00, 0x02, 0x02, 0x02, 0x00, 0x02, 0x05, 0x05, 0x00, 0x03, 0x07, 0x01, 0x01
        /*0010*/ 	.byte	0x02, 0x03, 0x01, 0x00, 0x02, 0x06, 0x01, 0x00, 0x04, 0x0b, 0x08, 0x00, 0x09, 0x00, 0x00, 0x00
        /*0020*/ 	.byte	0x00, 0x00, 0x00, 0x00


//--------------------- .nv.info._ZN7cutlass13device_kernelINS_4gemm6kernel13GemmUniversalIN4cute5tupleIJiiiiEEENS1_10collective13CollectiveMmaINS1_35MainloopSm100TmaUmmaWarpSpecializedILi52ELi2ELi4ENS5_IJNS4_1CILi2EEENSA_ILi1EEESC_EEEEENS5_IJNSA_ILi128EEESF_NSA_ILi32EEEEEENS_12float_e5m2_tENS5_IJlSC_lEEESI_SJ_NS4_8TiledMMAINS4_8MMA_AtomIJNS4_10MMA_TraitsINS4_25SM100_MMA_F8F6F4_2x1SM_SSEJSI_SI_fSF_SF_NS4_17integral_constantINS4_4UMMA5MajorELSQ_0EEESR_NSO_INSP_7ScaleInELSS_0EEEST_EEEEEENS4_6LayoutINS5_IJSC_SC_SC_EEENS5_IJNSA_ILi0EEESY_SY_EEEEENS5_IJNS4_10UnderscoreES11_S11_EEEEENS4_18SM100_TMA_2SM_LOADENS4_14ComposedLayoutINS4_7SwizzleILi1ELi4ELi3EEENS4_18smem_ptr_flag_bitsILi8EEENSW_INS5_IJNSA_ILi8EEESG_EEENS5_IJSG_SC_EEEEEEEvNS4_8identityES14_S1E_vS1F_EENS_8epilogue10collective18CollectiveEpilogueINS1H_23Sm100TmaWarpSpecializedILi2ELi2ELi32ELb0ELb0EEEJNS5_IJNSA_ILi64EEESF_SG_EEENS5_IJNSW_IS1M_SC_EENSW_INS5_IJSG_SB_EEENS5_IJSC_S1M_EEEEEEEESI_SJ_SI_SJ_NS1H_6fusion15FusionCallbacksIS1L_NS1T_17LinearCombinationISI_fSI_fLNS_15FloatRoundStyleE2EEES1N_S1S_JEEENS4_5SM1004TMEM4LOAD26SM100_TMEM_LOAD_32dp32b32xENS4_13SM90_TMA_LOADES1E_NS4_39AutoVectorizingCopyWithAssumedAlignmentILi128EEENS4_14SM90_TMA_STOREES1E_S25_S25_EEEvvEEEEvNT_6ParamsE --------------------------
	.section	.nv.info._ZN7cutlass13device_kernelINS_4gemm6kernel13GemmUniversalIN4cute5tupleIJiiiiEEENS1_10collective13CollectiveMmaINS1_35MainloopSm100TmaUmmaWarpSpecializedILi52ELi2ELi4ENS5_IJNS4_1CILi2EEENSA_ILi1EEESC_EEEEENS5_IJNSA_ILi128EEESF_NSA_ILi32EEEEEENS_12float_e5m2_tENS5_IJlSC_lEEESI_SJ_NS4_8TiledMMAINS4_8MMA_AtomIJNS4_10MMA_TraitsINS4_25SM100_MMA_F8F6F4_2x1SM_SSEJSI_SI_fSF_SF_NS4_17integral_constantINS4_4UMMA5MajorELSQ_0EEESR_NSO_INSP_7ScaleInELSS_0EEEST_EEEEEENS4_6LayoutINS5_IJSC_SC_SC_EEENS5_IJNSA_ILi0EEESY_SY_EEEEENS5_IJNS4_10UnderscoreES11_S11_EEEEENS4_18SM100_TMA_2SM_LOADENS4_14ComposedLayoutINS4_7SwizzleILi1ELi4ELi3EEENS4_18smem_ptr_flag_bitsILi8EEENSW_INS5_IJNSA_ILi8EEESG_EEENS5_IJSG_SC_EEEEEEEvNS4_8identityES14_S1E_vS1F_EENS_8epilogue10collective18CollectiveEpilogueINS1H_23Sm100TmaWarpSpecializedILi2ELi2ELi32ELb0ELb0EEEJNS5_IJNSA_ILi64EEESF_SG_EEENS5_IJNSW_IS1M_SC_EENSW_INS5_IJSG_SB_EEENS5_IJSC_S1M_EEEEEEEESI_SJ_SI_SJ_NS1H_6fusion15FusionCallbacksIS1L_NS1T_17LinearCombinationISI_fSI_fLNS_15FloatRoundStyleE2EEES1N_S1S_JEEENS4_5SM1004TMEM4LOAD26SM100_TMEM_LOAD_32dp32b32xENS4_13SM90_TMA_LOADES1E_NS4_39AutoVectorizingCopyWithAssumedAlignmentILi128EEENS4_14SM90_TMA_STOREES1E_S25_S25_EEEvvEEEEvNT_6ParamsE,"",@"SHT_CUDA_INFO"
	.sectionflags	@""
	.align	4


	//----- nvinfo : EIATTR_CUDA_API_VERSION
	.align		4
        /*0000*/ 	.byte	0x04, 0x37
        /*0002*/ 	.short	(.L_31 - .L_30)
.L_30:
        /*0004*/ 	.word	0x00000082


	//----- nvinfo : EIATTR_KPARAM_INFO
	.align		4
.L_31:
        /*0008*/ 	.byte	0x04, 0x17
        /*000a*/ 	.short	(.L_33 - .L_32)
.L_32:
        /*000c*/ 	.word	0x00000000
        /*0010*/ 	.short	0x0000
        /*0012*/ 	.short	0x0000
        /*0014*/ 	.byte	0x00, 0xf0, 0x01, 0x20


	//----- nvinfo : EIATTR_AT_ENTRY_FRAGMENTS
	.align		4
.L_33:
        /*0018*/ 	.byte	0x04, 0x4f
        /*001a*/ 	.short	(.L_35 - .L_34)


	//   ....[0]....
.L_34:
        /*001c*/ 	.word	0x00000007


	//----- nvinfo : EIATTR_RESERVED_SMEM_USED
	.align		4
.L_35:
        /*0020*/ 	.byte	0x01, 0x41
	.zero		2


	//----- nvinfo : EIATTR_SPARSE_MMA_MASK
	.align		4
        /*0024*/ 	.byte	0x03, 0x50
        /*0026*/ 	.short	0x0000


	//----- nvinfo : EIATTR_TCGEN05_2CTA_USED
	.align		4
        /*0028*/ 	.byte	0x01, 0x52
	.zero		2


	//----- nvinfo : EIATTR_MAXREG_COUNT
	.align		4
        /*002c*/ 	.byte	0x03, 0x1b
        /*002e*/ 	.short	0x00ff


	//----- nvinfo : EIATTR_NUM_BARRIERS
	.align		4
        /*0030*/ 	.byte	0x02, 0x4c
        /*0032*/ 	.byte	0x07
	.zero		1


	//----- nvinfo : EIATTR_EXTERNS
	.align		4
        /*0034*/ 	.byte	0x04, 0x0f
        /*0036*/ 	.short	(.L_37 - .L_36)


	//   ....[0]....
	.align		4
.L_36:
        /*0038*/ 	.word	index@(__assertfail)


	//----- nvinfo : EIATTR_MERCURY_ISA_VERSION
	.align		4
.L_37:
        /*003c*/ 	.byte	0x03, 0x5f
        /*003e*/ 	.short	0x0101


	//----- nvinfo : EIATTR_INT_WARP_WIDE_INSTR_OFFSETS
	.align		4
        /*0040*/ 	.byte	0x04, 0x31
        /*0042*/ 	.short	(.L_39 - .L_38)


	//   ....[0]....
.L_38:
        /*0044*/ 	.word	0x00001300


	//   ....[1]....
        /*0048*/ 	.word	0x000013a0


	//   ....[2]....
        /*004c*/ 	.word	0x000026d0


	//   ....[3]....
        /*0050*/ 	.word	0x00005f60


	//   ....[4]....
        /*0054*/ 	.word	0x00005f80


	//   ....[5]....
        /*0058*/ 	.word	0x00005fb0


	//   ....[6]....
        /*005c*/ 	.word	0x000068e0


	//   ....[7]....
        /*0060*/ 	.word	0x00006900


	//   ....[8]....
        /*0064*/ 	.word	0x00006a00


	//   ....[9]....
        /*0068*/ 	.word	0x00006b90


	//   ....[10]....
        /*006c*/ 	.word	0x00006ba0


	//   ....[11]....
        /*0070*/ 	.word	0x00006d30


	//----- nvinfo : EIATTR_COOP_GROUP_MASK_REGIDS
	.align		4
.L_39:
        /*0074*/ 	.byte	0x04, 0x29
        /*0076*/ 	.short	(.L_41 - .L_40)


	//   ....[0]....
.L_40:
        /*0078*/ 	.word	0xffffffff


	//   ....[1]....
        /*007c*/ 	.word	0xffffffff


	//   ....[2]....
        /*0080*/ 	.word	0xffffffff


	//   ....[3]....
        /*0084*/ 	.word	0xffffffff


	//   ....[4]....
        /*0088*/ 	.word	0xffffffff


	//   ....[5]....
        /*008c*/ 	.word	0xffffffff


	//   ....[6]....
        /*0090*/ 	.word	0xffffffff


	//   ....[7]....
        /*0094*/ 	.word	0xffffffff


	//   ....[8]....
        /*0098*/ 	.word	0xffffffff


	//   ....[9]....
        /*009c*/ 	.word	0xffffffff


	//   ....[10]....
        /*00a0*/ 	.word	0xffffffff


	//   ....[11]....
        /*00a4*/ 	.word	0xffffffff


	//   ....[12]....
        /*00a8*/ 	.word	0xffffffff


	//   ....[13]....
        /*00ac*/ 	.word	0xffffffff


	//----- nvinfo : EIATTR_COOP_GROUP_INSTR_OFFSETS
	.align		4
.L_41:
        /*00b0*/ 	.byte	0x04, 0x28
        /*00b2*/ 	.short	(.L_43 - .L_42)


	//   ....[0]....
.L_42:
        /*00b4*/ 	.word	0x000000c0


	//   ....[1]....
        /*00b8*/ 	.word	0x00000500


	//   ....[2]....
        /*00bc*/ 	.word	0x00000cb0


	//   ....[3]....
        /*00c0*/ 	.word	0x00000e00


	//   ....[4]....
        /*00c4*/ 	.word	0x00000ef0


	//   ....[5]....
        /*00c8*/ 	.word	0x00001050


	//   ....[6]....
        /*00cc*/ 	.word	0x000011e0


	//   ....[7]....
        /*00d0*/ 	.word	0x00001420


	//   ....[8]....
        /*00d4*/ 	.word	0x000025b0


	//   ....[9]....
        /*00d8*/ 	.word	0x00004e90


	//   ....[10]....
        /*00dc*/ 	.word	0x00005360


	//   ....[11]....
        /*00e0*/ 	.word	0x00005390


	//   ....[12]....
        /*00e4*/ 	.word	0x00005e60


	//   ....[13]....
        /*00e8*/ 	.word	0x00006070


	//----- nvinfo : EIATTR_VRC_CTA_INIT_COUNT
	.align		4
.L_43:
        /*00ec*/ 	.byte	0x02, 0x4a
        /*00ee*/ 	.byte	0x80
	.zero		1


	//----- nvinfo : EIATTR_SYSCALL_OFFSETS
	.align		4
        /*00f0*/ 	.byte	0x04, 0x46
        /*00f2*/ 	.short	(.L_45 - .L_44)


	//   ....[0]....
.L_44:
        /*00f4*/ 	.word	0x00007780


	//   ....[1]....
        /*00f8*/ 	.word	0x000078c0


	//   ....[2]....
        /*00fc*/ 	.word	0x000080b0


	//   ....[3]....
        /*0100*/ 	.word	0x00008e90


	//----- nvinfo : EIATTR_MBARRIER_INSTR_OFFSETS
	.align		4
.L_45:
        /*0104*/ 	.byte	0x04, 0x39
        /*0106*/ 	.short	(.L_47 - .L_46)


	//   ....[0]....
.L_46:
        /*0108*/ 	.word	0x00000610
        /*010c*/ 	.word	0x000000ff
        /*0110*/ 	.word	0x00000000
        /*0114*/ 	.short	0x0100
        /*0116*/ 	.byte	0x08
	.zero		1


	//   ....[1]....
        /*0118*/ 	.word	0x00000620
        /*011c*/ 	.word	0x000000ff
        /*0120*/ 	.word	0x000001a0
        /*0124*/ 	.short	0x0100
        /*0126*/ 	.byte	0x08
	.zero		1


	//   ....[2]....
        /*0128*/ 	.word	0x00000630
        /*012c*/ 	.word	0x000000ff
        /*0130*/ 	.word	0x00000008
        /*0134*/ 	.short	0x0100
        /*0136*/ 	.byte	0x08
	.zero		1


	//   ....[3]....
        /*0138*/ 	.word	0x00000640
        /*013c*/ 	.word	0x000000ff
        /*0140*/ 	.word	0x000001a8
        /*0144*/ 	.short	0x0100
        /*0146*/ 	.byte	0x08
	.zero		1


	//   ....[4]....
        /*0148*/ 	.word	0x00000650
        /*014c*/ 	.word	0x000000ff
        /*0150*/ 	.word	0x00000010
        /*0154*/ 	.short	0x0100
        /*0156*/ 	.byte	0x08
	.zero		1


	//   ....[5]....
        /*0158*/ 	.word	0x00000660
        /*015c*/ 	.word	0x000000ff
        /*0160*/ 	.word	0x000001b0
        /*0164*/ 	.short	0x0100
        /*0166*/ 	.byte	0x08
	.zero		1


	//   ....[6]....
        /*0168*/ 	.word	0x00000670
        /*016c*/ 	.word	0x000000ff
        /*0170*/ 	.word	0x00000018
        /*0174*/ 	.short	0x0100
        /*0176*/ 	.byte	0x08
	.zero		1


	//   ....[7]....
        /*0178*/ 	.word	0x00000680
        /*017c*/ 	.word	0x000000ff
        /*0180*/ 	.word	0x000001b8
        /*0184*/ 	.short	0x0100
        /*0186*/ 	.byte	0x08
	.zero		1


	//   ....[8]....
        /*0188*/ 	.word	0x00000690
        /*018c*/ 	.word	0x000000ff
        /*0190*/ 	.word	0x00000020
        /*0194*/ 	.short	0x0100
        /*0196*/ 	.byte	0x08
	.zero		1


	//   ....[9]....
        /*0198*/ 	.word	0x000006a0
        /*019c*/ 	.word	0x000000ff
        /*01a0*/ 	.word	0x000001c0
        /*01a4*/ 	.short	0x0100
        /*01a6*/ 	.byte	0x08
	.zero		1


	//   ....[10]....
        /*01a8*/ 	.word	0x000006b0
        /*01ac*/ 	.word	0x000000ff
        /*01b0*/ 	.word	0x00000028
        /*01b4*/ 	.short	0x0100
        /*01b6*/ 	.byte	0x08
	.zero		1


	//   ....[11]....
        /*01b8*/ 	.word	0x000006c0
        /*01bc*/ 	.word	0x000000ff
        /*01c0*/ 	.word	0x000001c8
        /*01c4*/ 	.short	0x0100
        /*01c6*/ 	.byte	0x08
	.zero		1


	//   ....[12]....
        /*01c8*/ 	.word	0x000006d0
        /*01cc*/ 	.word	0x000000ff
        /*01d0*/ 	.word	0x00000030
        /*01d4*/ 	.short	0x0100
        /*01d6*/ 	.byte	0x08
	.zero		1


	//   ....[13]....
        /*01d8*/ 	.word	0x000006e0
        /*01dc*/ 	.word	0x000000ff
        /*01e0*/ 	.word	0x000001d0
        /*01e4*/ 	.short	0x0100
        /*01e6*/ 	.byte	0x08
	.zero		1


	//   ....[14]....
        /*01e8*/ 	.word	0x000006f0
        /*01ec*/ 	.word	0x000000ff
        /*01f0*/ 	.word	0x00000038
        /*01f4*/ 	.short	0x0100
        /*01f6*/ 	.byte	0x08
	.zero		1


	//   ....[15]....
        /*01f8*/ 	.word	0x00000700
        /*01fc*/ 	.word	0x000000ff
        /*0200*/ 	.word	0x000001d8
        /*0204*/ 	.short	0x0100
        /*0206*/ 	.byte	0x08
	.zero		1


	//   ....[16]....
        /*0208*/ 	.word	0x00000710
        /*020c*/ 	.word	0x000000ff
        /*0210*/ 	.word	0x00000040
        /*0214*/ 	.short	0x0100
        /*0216*/ 	.byte	0x08
	.zero		1


	//   ....[17]....
        /*0218*/ 	.word	0x00000720
        /*021c*/ 	.word	0x000000ff
        /*0220*/ 	.word	0x000001e0
        /*0224*/ 	.short	0x0100
        /*0226*/ 	.byte	0x08
	.zero		1


	//   ....[18]....
        /*0228*/ 	.word	0x00000730
        /*022c*/ 	.word	0x000000ff
        /*0230*/ 	.word	0x00000048
        /*0234*/ 	.short	0x0100
        /*0236*/ 	.byte	0x08
	.zero		1


	//   ....[19]....
        /*0238*/ 	.word	0x00000740
        /*023c*/ 	.word	0x000000ff
        /*0240*/ 	.word	0x000001e8
        /*0244*/ 	.short	0x0100
        /*0246*/ 	.byte	0x08
	.zero		1


	//   ....[20]....
        /*0248*/ 	.word	0x00000750
        /*024c*/ 	.word	0x000000ff
        /*0250*/ 	.word	0x00000050
        /*0254*/ 	.short	0x0100
        /*0256*/ 	.byte	0x08
	.zero		1


	//   ....[21]....
        /*0258*/ 	.word	0x00000760
        /*025c*/ 	.word	0x000000ff
        /*0260*/ 	.word	0x000001f0
        /*0264*/ 	.short	0x0100
        /*0266*/ 	.byte	0x08
	.zero		1


	//   ....[22]....
        /*0268*/ 	.word	0x00000770
        /*026c*/ 	.word	0x000000ff
        /*0270*/ 	.word	0x00000058
        /*0274*/ 	.short	0x0100
        /*0276*/ 	.byte	0x08
	.zero		1


	//   ....[23]....
        /*0278*/ 	.word	0x00000780
        /*027c*/ 	.word	0x000000ff
        /*0280*/ 	.word	0x000001f8
        /*0284*/ 	.short	0x0100
        /*0286*/ 	.byte	0x08
	.zero		1


	//   ....[24]....
        /*0288*/ 	.word	0x00000790
        /*028c*/ 	.word	0x000000ff
        /*0290*/ 	.word	0x00000060
        /*0294*/ 	.short	0x0100
        /*0296*/ 	.byte	0x08
	.zero		1


	//   ....[25]....
        /*0298*/ 	.word	0x000007a0
        /*029c*/ 	.word	0x000000ff
        /*02a0*/ 	.word	0x00000200
        /*02a4*/ 	.short	0x0100
        /*02a6*/ 	.byte	0x08
	.zero		1


	//   ....[26]....
        /*02a8*/ 	.word	0x000007b0
        /*02ac*/ 	.word	0x000000ff
        /*02b0*/ 	.word	0x00000068
        /*02b4*/ 	.short	0x0100
        /*02b6*/ 	.byte	0x08
	.zero		1


	//   ....[27]....
        /*02b8*/ 	.word	0x000007c0
        /*02bc*/ 	.word	0x000000ff
        /*02c0*/ 	.word	0x00000208
        /*02c4*/ 	.short	0x0100
        /*02c6*/ 	.byte	0x08
	.zero		1


	//   ....[28]....
        /*02c8*/ 	.word	0x000007d0
        /*02cc*/ 	.word	0x000000ff
        /*02d0*/ 	.word	0x00000070
        /*02d4*/ 	.short	0x0100
        /*02d6*/ 	.byte	0x08
	.zero		1


	//   ....[29]....
        /*02d8*/ 	.word	0x000007e0
        /*02dc*/ 	.word	0x000000ff
        /*02e0*/ 	.word	0x00000210
        /*02e4*/ 	.short	0x0100
        /*02e6*/ 	.byte	0x08
	.zero		1


	//   ....[30]....
        /*02e8*/ 	.word	0x000007f0
        /*02ec*/ 	.word	0x000000ff
        /*02f0*/ 	.word	0x00000078
        /*02f4*/ 	.short	0x0100
        /*02f6*/ 	.byte	0x08
	.zero		1


	//   ....[31]....
        /*02f8*/ 	.word	0x00000800
        /*02fc*/ 	.word	0x000000ff
        /*0300*/ 	.word	0x00000218
        /*0304*/ 	.short	0x0100
        /*0306*/ 	.byte	0x08
	.zero		1


	//   ....[32]....
        /*0308*/ 	.word	0x00000810
        /*030c*/ 	.word	0x000000ff
        /*0310*/ 	.word	0x00000080
        /*0314*/ 	.short	0x0100
        /*0316*/ 	.byte	0x08
	.zero		1


	//   ....[33]....
        /*0318*/ 	.word	0x00000820
        /*031c*/ 	.word	0x000000ff
        /*0320*/ 	.word	0x00000220
        /*0324*/ 	.short	0x0100
        /*0326*/ 	.byte	0x08
	.zero		1


	//   ....[34]....
        /*0328*/ 	.word	0x00000830
        /*032c*/ 	.word	0x000000ff
        /*0330*/ 	.word	0x00000088
        /*0334*/ 	.short	0x0100
        /*0336*/ 	.byte	0x08
	.zero		1


	//   ....[35]....
        /*0338*/ 	.word	0x00000840
        /*033c*/ 	.word	0x000000ff
        /*0340*/ 	.word	0x00000228
        /*0344*/ 	.short	0x0100
        /*0346*/ 	.byte	0x08
	.zero		1


	//   ....[36]....
        /*0348*/ 	.word	0x00000850
        /*034c*/ 	.word	0x000000ff
        /*0350*/ 	.word	0x00000090
        /*0354*/ 	.short	0x0100
        /*0356*/ 	.byte	0x08
	.zero		1


	//   ....[37]....
        /*0358*/ 	.word	0x00000860
        /*035c*/ 	.word	0x000000ff
        /*0360*/ 	.word	0x00000230
        /*0364*/ 	.short	0x0100
        /*0366*/ 	.byte	0x08
	.zero		1


	//   ....[38]....
        /*0368*/ 	.word	0x00000870
        /*036c*/ 	.word	0x000000ff
        /*0370*/ 	.word	0x00000098
        /*0374*/ 	.short	0x0100
        /*0376*/ 	.byte	0x08
	.zero		1


	//   ....[39]....
        /*0378*/ 	.word	0x00000880
        /*037c*/ 	.word	0x000000ff
        /*0380*/ 	.word	0x00000238
        /*0384*/ 	.short	0x0100
        /*0386*/ 	.byte	0x08
	.zero		1


	//   ....[40]....
        /*0388*/ 	.word	0x00000890
        /*038c*/ 	.word	0x000000ff
        /*0390*/ 	.word	0x000000a0
        /*0394*/ 	.short	0x0100
        /*0396*/ 	.byte	0x08
	.zero		1


	//   ....[41]....
        /*0398*/ 	.word	0x000008a0
        /*039c*/ 	.word	0x000000ff
        /*03a0*/ 	.word	0x00000240
        /*03a4*/ 	.short	0x0100
        /*03a6*/ 	.byte	0x08
	.zero		1


	//   ....[42]....
        /*03a8*/ 	.word	0x000008b0
        /*03ac*/ 	.word	0x000000ff
        /*03b0*/ 	.word	0x000000a8
        /*03b4*/ 	.short	0x0100
        /*03b6*/ 	.byte	0x08
	.zero		1


	//   ....[43]....
        /*03b8*/ 	.word	0x000008c0
        /*03bc*/ 	.word	0x000000ff
        /*03c0*/ 	.word	0x00000248
        /*03c4*/ 	.short	0x0100
        /*03c6*/ 	.byte	0x08
	.zero		1


	//   ....[44]....
        /*03c8*/ 	.word	0x000008d0
        /*03cc*/ 	.word	0x000000ff
        /*03d0*/ 	.word	0x000000b0
        /*03d4*/ 	.short	0x0100
        /*03d6*/ 	.byte	0x08
	.zero		1


	//   ....[45]....
        /*03d8*/ 	.word	0x000008e0
        /*03dc*/ 	.word	0x000000ff
        /*03e0*/ 	.word	0x00000250
        /*03e4*/ 	.short	0x0100
        /*03e6*/ 	.byte	0x08
	.zero		1


	//   ....[46]....
        /*03e8*/ 	.word	0x000008f0
        /*03ec*/ 	.word	0x000000ff
        /*03f0*/ 	.word	0x000000b8
        /*03f4*/ 	.short	0x0100
        /*03f6*/ 	.byte	0x08
	.zero		1


	//   ....[47]....
        /*03f8*/ 	.word	0x00000900
        /*03fc*/ 	.word	0x000000ff
        /*0400*/ 	.word	0x00000258
        /*0404*/ 	.short	0x0100
        /*0406*/ 	.byte	0x08
	.zero		1


	//   ....[48]....
        /*0408*/ 	.word	0x00000910
        /*040c*/ 	.word	0x000000ff
        /*0410*/ 	.word	0x000000c0
        /*0414*/ 	.short	0x0100
        /*0416*/ 	.byte	0x08
	.zero		1


	//   ....[49]....
        /*0418*/ 	.word	0x00000920
        /*041c*/ 	.word	0x000000ff
        /*0420*/ 	.word	0x00000260
        /*0424*/ 	.short	0x0100
        /*0426*/ 	.byte	0x08
	.zero		1


	//   ....[50]....
        /*0428*/ 	.word	0x00000930
        /*042c*/ 	.word	0x000000ff
        /*0430*/ 	.word	0x000000c8
        /*0434*/ 	.short	0x0100
        /*0436*/ 	.byte	0x08
	.zero		1


	//   ....[51]....
        /*0438*/ 	.word	0x00000940
        /*043c*/ 	.word	0x000000ff
        /*0440*/ 	.word	0x00000268
        /*0444*/ 	.short	0x0100
        /*0446*/ 	.byte	0x08
	.zero		1


	//   ....[52]....
        /*0448*/ 	.word	0x00000950
        /*044c*/ 	.word	0x000000ff
        /*0450*/ 	.word	0x000000d0
        /*0454*/ 	.short	0x0100
        /*0456*/ 	.byte	0x08
	.zero		1


	//   ....[53]....
        /*0458*/ 	.word	0x00000960
        /*045c*/ 	.word	0x000000ff
        /*0460*/ 	.word	0x00000270
        /*0464*/ 	.short	0x0100
        /*0466*/ 	.byte	0x08
	.zero		1


	//   ....[54]....
        /*0468*/ 	.word	0x00000970
        /*046c*/ 	.word	0x000000ff
        /*0470*/ 	.word	0x000000d8
        /*0474*/ 	.short	0x0100
        /*0476*/ 	.byte	0x08
	.zero		1


	//   ....[55]....
        /*0478*/ 	.word	0x00000980
        /*047c*/ 	.word	0x000000ff
        /*0480*/ 	.word	0x00000278
        /*0484*/ 	.short	0x0100
        /*0486*/ 	.byte	0x08
	.zero		1


	//   ....[56]....
        /*0488*/ 	.word	0x00000990
        /*048c*/ 	.word	0x000000ff
        /*0490*/ 	.word	0x000000e0
        /*0494*/ 	.short	0x0100
        /*0496*/ 	.byte	0x08
	.zero		1


	//   ....[57]....
        /*0498*/ 	.word	0x000009a0
        /*049c*/ 	.word	0x000000ff
        /*04a0*/ 	.word	0x00000280
        /*04a4*/ 	.short	0x0100
        /*04a6*/ 	.byte	0x08
	.zero		1


	//   ....[58]....
        /*04a8*/ 	.word	0x000009b0
        /*04ac*/ 	.word	0x000000ff
        /*04b0*/ 	.word	0x000000e8
        /*04b4*/ 	.short	0x0100
        /*04b6*/ 	.byte	0x08
	.zero		1


	//   ....[59]....
        /*04b8*/ 	.word	0x000009c0
        /*04bc*/ 	.word	0x000000ff
        /*04c0*/ 	.word	0x00000288
        /*04c4*/ 	.short	0x0100
        /*04c6*/ 	.byte	0x08
	.zero		1


	//   ....[60]....
        /*04c8*/ 	.word	0x000009d0
        /*04cc*/ 	.word	0x000000ff
        /*04d0*/ 	.word	0x000000f0
        /*04d4*/ 	.short	0x0100
        /*04d6*/ 	.byte	0x08
	.zero		1


	//   ....[61]....
        /*04d8*/ 	.word	0x000009e0
        /*04dc*/ 	.word	0x000000ff
        /*04e0*/ 	.word	0x00000290
        /*04e4*/ 	.short	0x0100
        /*04e6*/ 	.byte	0x08
	.zero		1


	//   ....[62]....
        /*04e8*/ 	.word	0x000009f0
        /*04ec*/ 	.word	0x000000ff
        /*04f0*/ 	.word	0x000000f8
        /*04f4*/ 	.short	0x0100
        /*04f6*/ 	.byte	0x08
	.zero		1


	//   ....[63]....
        /*04f8*/ 	.word	0x00000a00
        /*04fc*/ 	.word	0x000000ff
        /*0500*/ 	.word	0x00000298
        /*0504*/ 	.short	0x0100
        /*0506*/ 	.byte	0x08
	.zero		1


	//   ....[64]....
        /*0508*/ 	.word	0x00000a10
        /*050c*/ 	.word	0x000000ff
        /*0510*/ 	.word	0x00000100
        /*0514*/ 	.short	0x0100
        /*0516*/ 	.byte	0x08
	.zero		1


	//   ....[65]....
        /*0518*/ 	.word	0x00000a20
        /*051c*/ 	.word	0x000000ff
        /*0520*/ 	.word	0x000002a0
        /*0524*/ 	.short	0x0100
        /*0526*/ 	.byte	0x08
	.zero		1


	//   ....[66]....
        /*0528*/ 	.word	0x00000a30
        /*052c*/ 	.word	0x000000ff
        /*0530*/ 	.word	0x00000108
        /*0534*/ 	.short	0x0100
        /*0536*/ 	.byte	0x08
	.zero		1


	//   ....[67]....
        /*0538*/ 	.word	0x00000a40
        /*053c*/ 	.word	0x000000ff
        /*0540*/ 	.word	0x000002a8
        /*0544*/ 	.short	0x0100
        /*0546*/ 	.byte	0x08
	.zero		1


	//   ....[68]....
        /*0548*/ 	.word	0x00000a50
        /*054c*/ 	.word	0x000000ff
        /*0550*/ 	.word	0x00000110
        /*0554*/ 	.short	0x0100
        /*0556*/ 	.byte	0x08
	.zero		1


	//   ....[69]....
        /*0558*/ 	.word	0x00000a60
        /*055c*/ 	.word	0x000000ff
        /*0560*/ 	.word	0x000002b0
        /*0564*/ 	.short	0x0100
        /*0566*/ 	.byte	0x08
	.zero		1


	//   ....[70]....
        /*0568*/ 	.word	0x00000a70
        /*056c*/ 	.word	0x000000ff
        /*0570*/ 	.word	0x00000118
        /*0574*/ 	.short	0x0100
        /*0576*/ 	.byte	0x08
	.zero		1


	//   ....[71]....
        /*0578*/ 	.word	0x00000a80
        /*057c*/ 	.word	0x000000ff
        /*0580*/ 	.word	0x000002b8
        /*0584*/ 	.short	0x0100
        /*0586*/ 	.byte	0x08
	.zero		1


	//   ....[72]....
        /*0588*/ 	.word	0x00000a90
        /*058c*/ 	.word	0x000000ff
        /*0590*/ 	.word	0x00000120
        /*0594*/ 	.short	0x0100
        /*0596*/ 	.byte	0x08
	.zero		1


	//   ....[73]....
        /*0598*/ 	.word	0x00000aa0
        /*059c*/ 	.word	0x000000ff
        /*05a0*/ 	.word	0x000002c0
        /*05a4*/ 	.short	0x0100
        /*05a6*/ 	.byte	0x08
	.zero		1


	//   ....[74]....
        /*05a8*/ 	.word	0x00000ab0
        /*05ac*/ 	.word	0x000000ff
        /*05b0*/ 	.word	0x00000128
        /*05b4*/ 	.short	0x0100
        /*05b6*/ 	.byte	0x08
	.zero		1


	//   ....[75]....
        /*05b8*/ 	.word	0x00000ac0
        /*05bc*/ 	.word	0x000000ff
        /*05c0*/ 	.word	0x000002c8
        /*05c4*/ 	.short	0x0100
        /*05c6*/ 	.byte	0x08
	.zero		1


	//   ....[76]....
        /*05c8*/ 	.word	0x00000ad0
        /*05cc*/ 	.word	0x000000ff
        /*05d0*/ 	.word	0x00000130
        /*05d4*/ 	.short	0x0100
        /*05d6*/ 	.byte	0x08
	.zero		1


	//   ....[77]....
        /*05d8*/ 	.word	0x00000ae0
        /*05dc*/ 	.word	0x000000ff
        /*05e0*/ 	.word	0x000002d0
        /*05e4*/ 	.short	0x0100
        /*05e6*/ 	.byte	0x08
	.zero		1


	//   ....[78]....
        /*05e8*/ 	.word	0x00000af0
        /*05ec*/ 	.word	0x000000ff
        /*05f0*/ 	.word	0x00000138
        /*05f4*/ 	.short	0x0100
        /*05f6*/ 	.byte	0x08
	.zero		1


	//   ....[79]....
        /*05f8*/ 	.word	0x00000b00
        /*05fc*/ 	.word	0x000000ff
        /*0600*/ 	.word	0x000002d8
        /*0604*/ 	.short	0x0100
        /*0606*/ 	.byte	0x08
	.zero		1


	//   ....[80]....
        /*0608*/ 	.word	0x00000b10
        /*060c*/ 	.word	0x000000ff
        /*0610*/ 	.word	0x00000140
        /*0614*/ 	.short	0x0100
        /*0616*/ 	.byte	0x08
	.zero		1


	//   ....[81]....
        /*0618*/ 	.word	0x00000b20
        /*061c*/ 	.word	0x000000ff
        /*0620*/ 	.word	0x000002e0
        /*0624*/ 	.short	0x0100
        /*0626*/ 	.byte	0x08
	.zero		1


	//   ....[82]....
        /*0628*/ 	.word	0x00000b30
        /*062c*/ 	.word	0x000000ff
        /*0630*/ 	.word	0x00000148
        /*0634*/ 	.short	0x0100
        /*0636*/ 	.byte	0x08
	.zero		1


	//   ....[83]....
        /*0638*/ 	.word	0x00000b40
        /*063c*/ 	.word	0x000000ff
        /*0640*/ 	.word	0x000002e8
        /*0644*/ 	.short	0x0100
        /*0646*/ 	.byte	0x08
	.zero		1


	//   ....[84]....
        /*0648*/ 	.word	0x00000b50
        /*064c*/ 	.word	0x000000ff
        /*0650*/ 	.word	0x00000150
        /*0654*/ 	.short	0x0100
        /*0656*/ 	.byte	0x08
	.zero		1


	//   ....[85]....
        /*0658*/ 	.word	0x00000b60
        /*065c*/ 	.word	0x000000ff
        /*0660*/ 	.word	0x000002f0
        /*0664*/ 	.short	0x0100
        /*0666*/ 	.byte	0x08
	.zero		1


	//   ....[86]....
        /*0668*/ 	.word	0x00000b70
        /*066c*/ 	.word	0x000000ff
        /*0670*/ 	.word	0x00000158
        /*0674*/ 	.short	0x0100
        /*0676*/ 	.byte	0x08
	.zero		1


	//   ....[87]....
        /*0678*/ 	.word	0x00000b80
        /*067c*/ 	.word	0x000000ff
        /*0680*/ 	.word	0x000002f8
        /*0684*/ 	.short	0x0100
        /*0686*/ 	.byte	0x08
	.zero		1


	//   ....[88]....
        /*0688*/ 	.word	0x00000b90
        /*068c*/ 	.word	0x000000ff
        /*0690*/ 	.word	0x00000160
        /*0694*/ 	.short	0x0100
        /*0696*/ 	.byte	0x08
	.zero		1


	//   ....[89]....
        /*0698*/ 	.word	0x00000ba0
        /*069c*/ 	.word	0x000000ff
        /*06a0*/ 	.word	0x00000300
        /*06a4*/ 	.short	0x0100
        /*06a6*/ 	.byte	0x08
	.zero		1


	//   ....[90]....
        /*06a8*/ 	.word	0x00000bb0
        /*06ac*/ 	.word	0x000000ff
        /*06b0*/ 	.word	0x00000168
        /*06b4*/ 	.short	0x0100
        /*06b6*/ 	.byte	0x08
	.zero		1


	//   ....[91]....
        /*06b8*/ 	.word	0x00000bc0
        /*06bc*/ 	.word	0x000000ff
        /*06c0*/ 	.word	0x00000308
        /*06c4*/ 	.short	0x0100
        /*06c6*/ 	.byte	0x08
	.zero		1


	//   ....[92]....
        /*06c8*/ 	.word	0x00000bd0
        /*06cc*/ 	.word	0x000000ff
        /*06d0*/ 	.word	0x00000170
        /*06d4*/ 	.short	0x0100
        /*06d6*/ 	.byte	0x08
	.zero		1


	//   ....[93]....
        /*06d8*/ 	.word	0x00000be0
        /*06dc*/ 	.word	0x000000ff
        /*06e0*/ 	.word	0x00000310
        /*06e4*/ 	.short	0x0100
        /*06e6*/ 	.byte	0x08
	.zero		1


	//   ....[94]....
        /*06e8*/ 	.word	0x00000bf0
        /*06ec*/ 	.word	0x000000ff
        /*06f0*/ 	.word	0x00000178
        /*06f4*/ 	.short	0x0100
        /*06f6*/ 	.byte	0x08
	.zero		1


	//   ....[95]....
        /*06f8*/ 	.word	0x00000c00
        /*06fc*/ 	.word	0x000000ff
        /*0700*/ 	.word	0x00000318
        /*0704*/ 	.short	0x0100
        /*0706*/ 	.byte	0x08
	.zero		1


	//   ....[96]....
        /*0708*/ 	.word	0x00000c10
        /*070c*/ 	.word	0x000000ff
        /*0710*/ 	.word	0x00000180
        /*0714*/ 	.short	0x0100
        /*0716*/ 	.byte	0x08
	.zero		1


	//   ....[97]....
        /*0718*/ 	.word	0x00000c20
        /*071c*/ 	.word	0x000000ff
        /*0720*/ 	.word	0x00000320
        /*0724*/ 	.short	0x0100
        /*0726*/ 	.byte	0x08
	.zero		1


	//   ....[98]....
        /*0728*/ 	.word	0x00000c30
        /*072c*/ 	.word	0x000000ff
        /*0730*/ 	.word	0x00000188
        /*0734*/ 	.short	0x0100
        /*0736*/ 	.byte	0x08
	.zero		1


	//   ....[99]....
        /*0738*/ 	.word	0x00000c40
        /*073c*/ 	.word	0x000000ff
        /*0740*/ 	.word	0x00000328
        /*0744*/ 	.short	0x0100
        /*0746*/ 	.byte	0x08
	.zero		1


	//   ....[100]....
        /*0748*/ 	.word	0x00000c50
        /*074c*/ 	.word	0x000000ff
        /*0750*/ 	.word	0x00000190
        /*0754*/ 	.short	0x0100
        /*0756*/ 	.byte	0x08
	.zero		1


	//   ....[101]....
        /*0758*/ 	.word	0x00000c60
        /*075c*/ 	.word	0x000000ff
        /*0760*/ 	.word	0x00000330
        /*0764*/ 	.short	0x0100
        /*0766*/ 	.byte	0x08
	.zero		1


	//   ....[102]....
        /*0768*/ 	.word	0x00000c70
        /*076c*/ 	.word	0x000000ff
        /*0770*/ 	.word	0x00000198
        /*0774*/ 	.short	0x0100
        /*0776*/ 	.byte	0x08
	.zero		1


	//   ....[103]....
        /*0778*/ 	.word	0x00000c80
        /*077c*/ 	.word	0x000000ff
        /*0780*/ 	.word	0x00000338
        /*0784*/ 	.short	0x0100
        /*0786*/ 	.byte	0x08
	.zero		1


	//   ....[104]....
        /*0788*/ 	.word	0x00000db0
        /*078c*/ 	.word	0x000000ff
        /*0790*/ 	.word	0x00000340
        /*0794*/ 	.short	0x0100
        /*0796*/ 	.byte	0x09
	.zero		1


	//   ....[105]....
        /*0798*/ 	.word	0x00000dc0
        /*079c*/ 	.word	0x000000ff
        /*07a0*/ 	.word	0x00000350
        /*07a4*/ 	.short	0x0100
        /*07a6*/ 	.byte	0x09
	.zero		1


	//   ....[106]....
        /*07a8*/ 	.word	0x00000dd0
        /*07ac*/ 	.word	0x000000ff
        /*07b0*/ 	.word	0x00000348
        /*07b4*/ 	.short	0x0100
        /*07b6*/ 	.byte	0x09
	.zero		1


	//   ....[107]....
        /*07b8*/ 	.word	0x00000de0
        /*07bc*/ 	.word	0x000000ff
        /*07c0*/ 	.word	0x00000358
        /*07c4*/ 	.short	0x0100
        /*07c6*/ 	.byte	0x09
	.zero		1


	//   ....[108]....
        /*07c8*/ 	.word	0x00000ec0
        /*07cc*/ 	.word	0x000000ff
        /*07d0*/ 	.word	0x00000360
        /*07d4*/ 	.short	0x0100
        /*07d6*/ 	.byte	0x08
	.zero		1


	//   ....[109]....
        /*07d8*/ 	.word	0x00000ed0
        /*07dc*/ 	.word	0x000000ff
        /*07e0*/ 	.word	0x00000368
        /*07e4*/ 	.short	0x0100
        /*07e6*/ 	.byte	0x08
	.zero		1


	//   ....[110]....
        /*07e8*/ 	.word	0x00001000
        /*07ec*/ 	.word	0x000000ff
        /*07f0*/ 	.word	0x00000370
        /*07f4*/ 	.short	0x0100
        /*07f6*/ 	.byte	0x08
	.zero		1


	//   ....[111]....
        /*07f8*/ 	.word	0x00001010
        /*07fc*/ 	.word	0x000000ff
        /*0800*/ 	.word	0x00000380
        /*0804*/ 	.short	0x0100
        /*0806*/ 	.byte	0x08
	.zero		1


	//   ....[112]....
        /*0808*/ 	.word	0x00001020
        /*080c*/ 	.word	0x000000ff
        /*0810*/ 	.word	0x00000378
        /*0814*/ 	.short	0x0100
        /*0816*/ 	.byte	0x08
	.zero		1


	//   ....[113]....
        /*0818*/ 	.word	0x00001030
        /*081c*/ 	.word	0x000000ff
        /*0820*/ 	.word	0x00000388
        /*0824*/ 	.short	0x0100
        /*0826*/ 	.byte	0x08
	.zero		1


	//   ....[114]....
        /*0828*/ 	.word	0x00001150
        /*082c*/ 	.word	0x000000ff
        /*0830*/ 	.word	0x00000390
        /*0834*/ 	.short	0x0100
        /*0836*/ 	.byte	0x09
	.zero		1


	//   ....[115]....
        /*0838*/ 	.word	0x00001160
        /*083c*/ 	.word	0x000000ff
        /*0840*/ 	.word	0x000003b0
        /*0844*/ 	.short	0x0100
        /*0846*/ 	.byte	0x09
	.zero		1


	//   ....[116]....
        /*0848*/ 	.word	0x00001170
        /*084c*/ 	.word	0x000000ff
        /*0850*/ 	.word	0x00000398
        /*0854*/ 	.short	0x0100
        /*0856*/ 	.byte	0x09
	.zero		1


	//   ....[117]....
        /*0858*/ 	.word	0x00001180
        /*085c*/ 	.word	0x000000ff
        /*0860*/ 	.word	0x000003b8
        /*0864*/ 	.short	0x0100
        /*0866*/ 	.byte	0x09
	.zero		1


	//   ....[118]....
        /*0868*/ 	.word	0x00001190
        /*086c*/ 	.word	0x000000ff
        /*0870*/ 	.word	0x000003a0
        /*0874*/ 	.short	0x0100
        /*0876*/ 	.byte	0x09
	.zero		1


	//   ....[119]....
        /*0878*/ 	.word	0x000011a0
        /*087c*/ 	.word	0x000000ff
        /*0880*/ 	.word	0x000003c0
        /*0884*/ 	.short	0x0100
        /*0886*/ 	.byte	0x09
	.zero		1


	//   ....[120]....
        /*0888*/ 	.word	0x000011b0
        /*088c*/ 	.word	0x000000ff
        /*0890*/ 	.word	0x000003a8
        /*0894*/ 	.short	0x0100
        /*0896*/ 	.byte	0x09
	.zero		1


	//   ....[121]....
        /*0898*/ 	.word	0x000011c0
        /*089c*/ 	.word	0x000000ff
        /*08a0*/ 	.word	0x000003c8
        /*08a4*/ 	.short	0x0100
        /*08a6*/ 	.byte	0x09
	.zero		1


	//   ....[122]....
        /*08a8*/ 	.word	0x000012b0
        /*08ac*/ 	.word	0x000000ff
        /*08b0*/ 	.word	0x000003d0
        /*08b4*/ 	.short	0x0100
        /*08b6*/ 	.byte	0x08
	.zero		1


	//   ....[123]....
        /*08b8*/ 	.word	0x000012c0
        /*08bc*/ 	.word	0x000000ff
        /*08c0*/ 	.word	0x000003e0
        /*08c4*/ 	.short	0x0100
        /*08c6*/ 	.byte	0x08
	.zero		1


	//   ....[124]....
        /*08c8*/ 	.word	0x000012d0
        /*08cc*/ 	.word	0x000000ff
        /*08d0*/ 	.word	0x000003d8
        /*08d4*/ 	.short	0x0100
        /*08d6*/ 	.byte	0x08
	.zero		1


	//   ....[125]....
        /*08d8*/ 	.word	0x000012e0
        /*08dc*/ 	.word	0x000000ff
        /*08e0*/ 	.word	0x000003e8
        /*08e4*/ 	.short	0x0100
        /*08e6*/ 	.byte	0x08
	.zero		1


	//   ....[126]....
        /*08e8*/ 	.word	0x000013d0
        /*08ec*/ 	.word	0x000000ff
        /*08f0*/ 	.word	0x000003f0
        /*08f4*/ 	.short	0x0100
        /*08f6*/ 	.byte	0x07
	.zero		1


	//   ....[127]....
        /*08f8*/ 	.word	0x00001de0
        /*08fc*/ 	.word	0x00000003
        /*0900*/ 	.word	0x000003e0
        /*0904*/ 	.short	0x010a
        /*0906*/ 	.byte	0xff
	.zero		1


	//   ....[128]....
        /*0908*/ 	.word	0x00001e10
        /*090c*/ 	.word	0x00000003
        /*0910*/ 	.word	0x000003d0
        /*0914*/ 	.short	0x0101
        /*0916*/ 	.byte	0xff
	.zero		1


	//   ....[129]....
        /*0918*/ 	.word	0x00001f10
        /*091c*/ 	.word	0x000000ff
        /*0920*/ 	.word	0x000001a0
        /*0924*/ 	.short	0x010a
        /*0926*/ 	.byte	0x08
	.zero		1


	//   ....[130]....
        /*0928*/ 	.word	0x00001fd0
        /*092c*/ 	.word	0x000000ff
        /*0930*/ 	.word	0x000001a0
        /*0934*/ 	.short	0x010a
        /*0936*/ 	.byte	0x21
	.zero		1


	//   ....[131]....
        /*0938*/ 	.word	0x00002190
        /*093c*/ 	.word	0x000000ff
        /*0940*/ 	.word	0x000001a0
        /*0944*/ 	.short	0x010a
        /*0946*/ 	.byte	0x08
	.zero		1


	//   ....[132]....
        /*0948*/ 	.word	0x00002270
        /*094c*/ 	.word	0x000000ff
        /*0950*/ 	.word	0x00000368
        /*0954*/ 	.short	0x0101
        /*0956*/ 	.byte	0x06
	.zero		1


	//   ....[133]....
        /*0958*/ 	.word	0x00002290
        /*095c*/ 	.word	0x000000ff
        /*0960*/ 	.word	0x000001a0
        /*0964*/ 	.short	0x010a
        /*0966*/ 	.byte	0x08
	.zero		1


	//   ....[134]....
        /*0968*/ 	.word	0x00002310
        /*096c*/ 	.word	0x000000ff
        /*0970*/ 	.word	0x000001a0
        /*0974*/ 	.short	0x010a
        /*0976*/ 	.byte	0x11
	.zero		1


	//   ....[135]....
        /*0978*/ 	.word	0x000024a0
        /*097c*/ 	.word	0x000000ff
        /*0980*/ 	.word	0x000001a0
        /*0984*/ 	.short	0x010a
        /*0986*/ 	.byte	0x08
	.zero		1


	//   ....[136]....
        /*0988*/ 	.word	0x000025e0
        /*098c*/ 	.word	0x00000002
        /*0990*/ 	.word	0x00000370
        /*0994*/ 	.short	0x010a
        /*0996*/ 	.byte	0xff
	.zero		1


	//   ....[137]....
        /*0998*/ 	.word	0x000026a0
        /*099c*/ 	.word	0x00000002
        /*09a0*/ 	.word	0x00000000
        /*09a4*/ 	.short	0x0101
        /*09a6*/ 	.byte	0xff
	.zero		1


	//   ....[138]....
        /*09a8*/ 	.word	0x00002c00
        /*09ac*/ 	.word	0x000000ff
        /*09b0*/ 	.word	0x00000000
        /*09b4*/ 	.short	0x010a
        /*09b6*/ 	.byte	0x04
	.zero		1


	//   ....[139]....
        /*09b8*/ 	.word	0x00002c90
        /*09bc*/ 	.word	0x000000ff
        /*09c0*/ 	.word	0x00000000
        /*09c4*/ 	.short	0x010a
        /*09c6*/ 	.byte	0x04
	.zero		1


	//   ....[140]....
        /*09c8*/ 	.word	0x00002d20
        /*09cc*/ 	.word	0x000000ff
        /*09d0*/ 	.word	0x00000000
        /*09d4*/ 	.short	0x010a
        /*09d6*/ 	.byte	0x04
	.zero		1


	//   ....[141]....
        /*09d8*/ 	.word	0x00002db0
        /*09dc*/ 	.word	0x000000ff
        /*09e0*/ 	.word	0x00000000
        /*09e4*/ 	.short	0x010a
        /*09e6*/ 	.byte	0x04
	.zero		1


	//   ....[142]....
        /*09e8*/ 	.word	0x00002e40
        /*09ec*/ 	.word	0x000000ff
        /*09f0*/ 	.word	0x00000000
        /*09f4*/ 	.short	0x010a
        /*09f6*/ 	.byte	0x04
	.zero		1


	//   ....[143]....
        /*09f8*/ 	.word	0x00002ed0
        /*09fc*/ 	.word	0x000000ff
        /*0a00*/ 	.word	0x00000000
        /*0a04*/ 	.short	0x010a
        /*0a06*/ 	.byte	0x04
	.zero		1


	//   ....[144]....
        /*0a08*/ 	.word	0x00002f60
        /*0a0c*/ 	.word	0x000000ff
        /*0a10*/ 	.word	0x00000000
        /*0a14*/ 	.short	0x010a
        /*0a16*/ 	.byte	0x04
	.zero		1


	//   ....[145]....
        /*0a18*/ 	.word	0x00002ff0
        /*0a1c*/ 	.word	0x000000ff
        /*0a20*/ 	.word	0x00000000
        /*0a24*/ 	.short	0x010a
        /*0a26*/ 	.byte	0x04
	.zero		1


	//   ....[146]....
        /*0a28*/ 	.word	0x00003080
        /*0a2c*/ 	.word	0x000000ff
        /*0a30*/ 	.word	0x00000000
        /*0a34*/ 	.short	0x010a
        /*0a36*/ 	.byte	0x04
	.zero		1


	//   ....[147]....
        /*0a38*/ 	.word	0x00003110
        /*0a3c*/ 	.word	0x000000ff
        /*0a40*/ 	.word	0x00000000
        /*0a44*/ 	.short	0x010a
        /*0a46*/ 	.byte	0x04
	.zero		1


	//   ....[148]....
        /*0a48*/ 	.word	0x000031a0
        /*0a4c*/ 	.word	0x000000ff
        /*0a50*/ 	.word	0x00000000
        /*0a54*/ 	.short	0x010a
        /*0a56*/ 	.byte	0x04
	.zero		1


	//   ....[149]....
        /*0a58*/ 	.word	0x00003230
        /*0a5c*/ 	.word	0x000000ff
        /*0a60*/ 	.word	0x00000000
        /*0a64*/ 	.short	0x010a
        /*0a66*/ 	.byte	0x04
	.zero		1


	//   ....[150]....
        /*0a68*/ 	.word	0x000032c0
        /*0a6c*/ 	.word	0x000000ff
        /*0a70*/ 	.word	0x00000000
        /*0a74*/ 	.short	0x010a
        /*0a76*/ 	.byte	0x04
	.zero		1


	//   ....[151]....
        /*0a78*/ 	.word	0x00003350
        /*0a7c*/ 	.word	0x000000ff
        /*0a80*/ 	.word	0x00000000
        /*0a84*/ 	.short	0x010a
        /*0a86*/ 	.byte	0x04
	.zero		1


	//   ....[152]....
        /*0a88*/ 	.word	0x000033e0
        /*0a8c*/ 	.word	0x000000ff
        /*0a90*/ 	.word	0x00000000
        /*0a94*/ 	.short	0x010a
        /*0a96*/ 	.byte	0x04
	.zero		1


	//   ....[153]....
        /*0a98*/ 	.word	0x00003470
        /*0a9c*/ 	.word	0x000000ff
        /*0aa0*/ 	.word	0x00000000
        /*0aa4*/ 	.short	0x010a
        /*0aa6*/ 	.byte	0x04
	.zero		1


	//   ....[154]....
        /*0aa8*/ 	.word	0x00003500
        /*0aac*/ 	.word	0x000000ff
        /*0ab0*/ 	.word	0x00000000
        /*0ab4*/ 	.short	0x010a
        /*0ab6*/ 	.byte	0x04
	.zero		1


	//   ....[155]....
        /*0ab8*/ 	.word	0x00003590
        /*0abc*/ 	.word	0x000000ff
        /*0ac0*/ 	.word	0x00000000
        /*0ac4*/ 	.short	0x010a
        /*0ac6*/ 	.byte	0x04
	.zero		1


	//   ....[156]....
        /*0ac8*/ 	.word	0x00003620
        /*0acc*/ 	.word	0x000000ff
        /*0ad0*/ 	.word	0x00000000
        /*0ad4*/ 	.short	0x010a
        /*0ad6*/ 	.byte	0x04
	.zero		1


	//   ....[157]....
        /*0ad8*/ 	.word	0x000036b0
        /*0adc*/ 	.word	0x000000ff
        /*0ae0*/ 	.word	0x00000000
        /*0ae4*/ 	.short	0x010a
        /*0ae6*/ 	.byte	0x04
	.zero		1


	//   ....[158]....
        /*0ae8*/ 	.word	0x00003740
        /*0aec*/ 	.word	0x000000ff
        /*0af0*/ 	.word	0x00000000
        /*0af4*/ 	.short	0x010a
        /*0af6*/ 	.byte	0x04
	.zero		1


	//   ....[159]....
        /*0af8*/ 	.word	0x000037d0
        /*0afc*/ 	.word	0x000000ff
        /*0b00*/ 	.word	0x00000000
        /*0b04*/ 	.short	0x010a
        /*0b06*/ 	.byte	0x04
	.zero		1


	//   ....[160]....
        /*0b08*/ 	.word	0x00003860
        /*0b0c*/ 	.word	0x000000ff
        /*0b10*/ 	.word	0x00000000
        /*0b14*/ 	.short	0x010a
        /*0b16*/ 	.byte	0x04
	.zero		1


	//   ....[161]....
        /*0b18*/ 	.word	0x000038f0
        /*0b1c*/ 	.word	0x000000ff
        /*0b20*/ 	.word	0x00000000
        /*0b24*/ 	.short	0x010a
        /*0b26*/ 	.byte	0x04
	.zero		1


	//   ....[162]....
        /*0b28*/ 	.word	0x00003980
        /*0b2c*/ 	.word	0x000000ff
        /*0b30*/ 	.word	0x00000000
        /*0b34*/ 	.short	0x010a
        /*0b36*/ 	.byte	0x04
	.zero		1


	//   ....[163]....
        /*0b38*/ 	.word	0x00003a10
        /*0b3c*/ 	.word	0x000000ff
        /*0b40*/ 	.word	0x00000000
        /*0b44*/ 	.short	0x010a
        /*0b46*/ 	.byte	0x04
	.zero		1


	//   ....[164]....
        /*0b48*/ 	.word	0x00003aa0
        /*0b4c*/ 	.word	0x000000ff
        /*0b50*/ 	.word	0x00000000
        /*0b54*/ 	.short	0x010a
        /*0b56*/ 	.byte	0x04
	.zero		1


	//   ....[165]....
        /*0b58*/ 	.word	0x00003b30
        /*0b5c*/ 	.word	0x000000ff
        /*0b60*/ 	.word	0x00000000
        /*0b64*/ 	.short	0x010a
        /*0b66*/ 	.byte	0x04
	.zero		1


	//   ....[166]....
        /*0b68*/ 	.word	0x00003bc0
        /*0b6c*/ 	.word	0x000000ff
        /*0b70*/ 	.word	0x00000000
        /*0b74*/ 	.short	0x010a
        /*0b76*/ 	.byte	0x04
	.zero		1


	//   ....[167]....
        /*0b78*/ 	.word	0x00003c50
        /*0b7c*/ 	.word	0x000000ff
        /*0b80*/ 	.word	0x00000000
        /*0b84*/ 	.short	0x010a
        /*0b86*/ 	.byte	0x04
	.zero		1


	//   ....[168]....
        /*0b88*/ 	.word	0x00003ce0
        /*0b8c*/ 	.word	0x000000ff
        /*0b90*/ 	.word	0x00000000
        /*0b94*/ 	.short	0x010a
        /*0b96*/ 	.byte	0x04
	.zero		1


	//   ....[169]....
        /*0b98*/ 	.word	0x00003d70
        /*0b9c*/ 	.word	0x000000ff
        /*0ba0*/ 	.word	0x00000000
        /*0ba4*/ 	.short	0x010a
        /*0ba6*/ 	.byte	0x04
	.zero		1


	//   ....[170]....
        /*0ba8*/ 	.word	0x00003e00
        /*0bac*/ 	.word	0x000000ff
        /*0bb0*/ 	.word	0x00000000
        /*0bb4*/ 	.short	0x010a
        /*0bb6*/ 	.byte	0x04
	.zero		1


	//   ....[171]....
        /*0bb8*/ 	.word	0x00003e90
        /*0bbc*/ 	.word	0x000000ff
        /*0bc0*/ 	.word	0x00000000
        /*0bc4*/ 	.short	0x010a
        /*0bc6*/ 	.byte	0x04
	.zero		1


	//   ....[172]....
        /*0bc8*/ 	.word	0x00003f20
        /*0bcc*/ 	.word	0x000000ff
        /*0bd0*/ 	.word	0x00000000
        /*0bd4*/ 	.short	0x010a
        /*0bd6*/ 	.byte	0x04
	.zero		1


	//   ....[173]....
        /*0bd8*/ 	.word	0x00003fb0
        /*0bdc*/ 	.word	0x000000ff
        /*0be0*/ 	.word	0x00000000
        /*0be4*/ 	.short	0x010a
        /*0be6*/ 	.byte	0x04
	.zero		1


	//   ....[174]....
        /*0be8*/ 	.word	0x00004040
        /*0bec*/ 	.word	0x000000ff
        /*0bf0*/ 	.word	0x00000000
        /*0bf4*/ 	.short	0x010a
        /*0bf6*/ 	.byte	0x04
	.zero		1


	//   ....[175]....
        /*0bf8*/ 	.word	0x000040d0
        /*0bfc*/ 	.word	0x000000ff
        /*0c00*/ 	.word	0x00000000
        /*0c04*/ 	.short	0x010a
        /*0c06*/ 	.byte	0x04
	.zero		1


	//   ....[176]....
        /*0c08*/ 	.word	0x00004160
        /*0c0c*/ 	.word	0x000000ff
        /*0c10*/ 	.word	0x00000000
        /*0c14*/ 	.short	0x010a
        /*0c16*/ 	.byte	0x04
	.zero		1


	//   ....[177]....
        /*0c18*/ 	.word	0x000041f0
        /*0c1c*/ 	.word	0x000000ff
        /*0c20*/ 	.word	0x00000000
        /*0c24*/ 	.short	0x010a
        /*0c26*/ 	.byte	0x04
	.zero		1


	//   ....[178]....
        /*0c28*/ 	.word	0x00004280
        /*0c2c*/ 	.word	0x000000ff
        /*0c30*/ 	.word	0x00000000
        /*0c34*/ 	.short	0x010a
        /*0c36*/ 	.byte	0x04
	.zero		1


	//   ....[179]....
        /*0c38*/ 	.word	0x00004310
        /*0c3c*/ 	.word	0x000000ff
        /*0c40*/ 	.word	0x00000000
        /*0c44*/ 	.short	0x010a
        /*0c46*/ 	.byte	0x04
	.zero		1


	//   ....[180]....
        /*0c48*/ 	.word	0x000043a0
        /*0c4c*/ 	.word	0x000000ff
        /*0c50*/ 	.word	0x00000000
        /*0c54*/ 	.short	0x010a
        /*0c56*/ 	.byte	0x04
	.zero		1


	//   ....[181]....
        /*0c58*/ 	.word	0x00004430
        /*0c5c*/ 	.word	0x000000ff
        /*0c60*/ 	.word	0x00000000
        /*0c64*/ 	.short	0x010a
        /*0c66*/ 	.byte	0x04
	.zero		1


	//   ....[182]....
        /*0c68*/ 	.word	0x000044c0
        /*0c6c*/ 	.word	0x000000ff
        /*0c70*/ 	.word	0x00000000
        /*0c74*/ 	.short	0x010a
        /*0c76*/ 	.byte	0x04
	.zero		1


	//   ....[183]....
        /*0c78*/ 	.word	0x00004550
        /*0c7c*/ 	.word	0x000000ff
        /*0c80*/ 	.word	0x00000000
        /*0c84*/ 	.short	0x010a
        /*0c86*/ 	.byte	0x04
	.zero		1


	//   ....[184]....
        /*0c88*/ 	.word	0x000045e0
        /*0c8c*/ 	.word	0x000000ff
        /*0c90*/ 	.word	0x00000000
        /*0c94*/ 	.short	0x010a
        /*0c96*/ 	.byte	0x04
	.zero		1


	//   ....[185]....
        /*0c98*/ 	.word	0x00004670
        /*0c9c*/ 	.word	0x000000ff
        /*0ca0*/ 	.word	0x00000000
        /*0ca4*/ 	.short	0x010a
        /*0ca6*/ 	.byte	0x04
	.zero		1


	//   ....[186]....
        /*0ca8*/ 	.word	0x00004700
        /*0cac*/ 	.word	0x000000ff
        /*0cb0*/ 	.word	0x00000000
        /*0cb4*/ 	.short	0x010a
        /*0cb6*/ 	.byte	0x04
	.zero		1


	//   ....[187]....
        /*0cb8*/ 	.word	0x00004790
        /*0cbc*/ 	.word	0x000000ff
        /*0cc0*/ 	.word	0x00000000
        /*0cc4*/ 	.short	0x010a
        /*0cc6*/ 	.byte	0x04
	.zero		1


	//   ....[188]....
        /*0cc8*/ 	.word	0x00004820
        /*0ccc*/ 	.word	0x000000ff
        /*0cd0*/ 	.word	0x00000000
        /*0cd4*/ 	.short	0x010a
        /*0cd6*/ 	.byte	0x04
	.zero		1


	//   ....[189]....
        /*0cd8*/ 	.word	0x000048c0
        /*0cdc*/ 	.word	0x00000000
        /*0ce0*/ 	.word	0x00000000
        /*0ce4*/ 	.short	0x010a
        /*0ce6*/ 	.byte	0xff
	.zero		1


	//   ....[190]....
        /*0ce8*/ 	.word	0x000049f0
        /*0cec*/ 	.word	0x00000000
        /*0cf0*/ 	.word	0x000003d0
        /*0cf4*/ 	.short	0x010a
        /*0cf6*/ 	.byte	0xff
	.zero		1


	//   ....[191]....
        /*0cf8*/ 	.word	0x00004a60
        /*0cfc*/ 	.word	0x00000004
        /*0d00*/ 	.word	0x00000000
        /*0d04*/ 	.short	0x0101
        /*0d06*/ 	.byte	0xff
	.zero		1


	//   ....[192]....
        /*0d08*/ 	.word	0x00004a80
        /*0d0c*/ 	.word	0x000000ff
        /*0d10*/ 	.word	0x00000380
        /*0d14*/ 	.short	0x010a
        /*0d16*/ 	.byte	0x05
	.zero		1


	//   ....[193]....
        /*0d18*/ 	.word	0x00004ba0
        /*0d1c*/ 	.word	0x00000000
        /*0d20*/ 	.word	0x00000370
        /*0d24*/ 	.short	0x010a
        /*0d26*/ 	.byte	0xff
	.zero		1


	//   ....[194]....
        /*0d28*/ 	.word	0x00004ca0
        /*0d2c*/ 	.word	0x00000000
        /*0d30*/ 	.word	0x00000000
        /*0d34*/ 	.short	0x0101
        /*0d36*/ 	.byte	0xff
	.zero		1


	//   ....[195]....
        /*0d38*/ 	.word	0x00004d30
        /*0d3c*/ 	.word	0x000000ff
        /*0d40*/ 	.word	0x00000380
        /*0d44*/ 	.short	0x0106
        /*0d46*/ 	.byte	0x05
	.zero		1


	//   ....[196]....
        /*0d48*/ 	.word	0x00004d50
        /*0d4c*/ 	.word	0x000000ff
        /*0d50*/ 	.word	0x00000380
        /*0d54*/ 	.short	0x010a
        /*0d56*/ 	.byte	0x05
	.zero		1


	//   ....[197]....
        /*0d58*/ 	.word	0x00004de0
        /*0d5c*/ 	.word	0x000000ff
        /*0d60*/ 	.word	0x00000380
        /*0d64*/ 	.short	0x0106
        /*0d66*/ 	.byte	0x04
	.zero		1


	//   ....[198]....
        /*0d68*/ 	.word	0x00004e20
        /*0d6c*/ 	.word	0x00000000
        /*0d70*/ 	.word	0x00000380
        /*0d74*/ 	.short	0x010a
        /*0d76*/ 	.byte	0xff
	.zero		1


	//   ....[199]....
        /*0d78*/ 	.word	0x00005060
        /*0d7c*/ 	.word	0x000000ff
        /*0d80*/ 	.word	0x00000008
        /*0d84*/ 	.short	0x010a
        /*0d86*/ 	.byte	0x06
	.zero		1


	//   ....[200]....
        /*0d88*/ 	.word	0x00005080
        /*0d8c*/ 	.word	0x000000ff
        /*0d90*/ 	.word	0x00000008
        /*0d94*/ 	.short	0x010a
        /*0d96*/ 	.byte	0x06
	.zero		1


	//   ....[201]....
        /*0d98*/ 	.word	0x00005210
        /*0d9c*/ 	.word	0x000000ff
        /*0da0*/ 	.word	0x00000008
        /*0da4*/ 	.short	0x010a
        /*0da6*/ 	.byte	0x06
	.zero		1


	//   ....[202]....
        /*0da8*/ 	.word	0x00005230
        /*0dac*/ 	.word	0x000000ff
        /*0db0*/ 	.word	0x00000008
        /*0db4*/ 	.short	0x010a
        /*0db6*/ 	.byte	0x06
	.zero		1


	//   ....[203]....
        /*0db8*/ 	.word	0x000052f0
        /*0dbc*/ 	.word	0x000000ff
        /*0dc0*/ 	.word	0x00000000
        /*0dc4*/ 	.short	0x0101
        /*0dc6*/ 	.byte	0x07
	.zero		1


	//   ....[204]....
        /*0dc8*/ 	.word	0x000055d0
        /*0dcc*/ 	.word	0x00000000
        /*0dd0*/ 	.word	0x00000370
        /*0dd4*/ 	.short	0x010a
        /*0dd6*/ 	.byte	0xff
	.zero		1


	//   ....[205]....
        /*0dd8*/ 	.word	0x00005690
        /*0ddc*/ 	.word	0x00000000
        /*0de0*/ 	.word	0x00000000
        /*0de4*/ 	.short	0x0101
        /*0de6*/ 	.byte	0xff
	.zero		1


	//   ....[206]....
        /*0de8*/ 	.word	0x00005740
        /*0dec*/ 	.word	0x000000ff
        /*0df0*/ 	.word	0x00000000
        /*0df4*/ 	.short	0x010a
        /*0df6*/ 	.byte	0x06
	.zero		1


	//   ....[207]....
        /*0df8*/ 	.word	0x00005750
        /*0dfc*/ 	.word	0x000000ff
        /*0e00*/ 	.word	0x000003b0
        /*0e04*/ 	.short	0x010a
        /*0e06*/ 	.byte	0x0b
	.zero		1


	//   ....[208]....
        /*0e08*/ 	.word	0x00005810
        /*0e0c*/ 	.word	0x000000ff
        /*0e10*/ 	.word	0x00000000
        /*0e14*/ 	.short	0x010a
        /*0e16*/ 	.byte	0x09
	.zero		1


	//   ....[209]....
        /*0e18*/ 	.word	0x00005950
        /*0e1c*/ 	.word	0x000000ff
        /*0e20*/ 	.word	0x00000000
        /*0e24*/ 	.short	0x010a
        /*0e26*/ 	.byte	0x06
	.zero		1


	//   ....[210]....
        /*0e28*/ 	.word	0x00005b50
        /*0e2c*/ 	.word	0x000000ff
        /*0e30*/ 	.word	0x00000000
        /*0e34*/ 	.short	0x010a
        /*0e36*/ 	.byte	0x07
	.zero		1


	//   ....[211]....
        /*0e38*/ 	.word	0x00005be0
        /*0e3c*/ 	.word	0x000000ff
        /*0e40*/ 	.word	0x00000000
        /*0e44*/ 	.short	0x010a
        /*0e46*/ 	.byte	0x07
	.zero		1


	//   ....[212]....
        /*0e48*/ 	.word	0x00005c70
        /*0e4c*/ 	.word	0x000000ff
        /*0e50*/ 	.word	0x00000000
        /*0e54*/ 	.short	0x010a
        /*0e56*/ 	.byte	0x07
	.zero		1


	//   ....[213]....
        /*0e58*/ 	.word	0x00005d10
        /*0e5c*/ 	.word	0x00000000
        /*0e60*/ 	.word	0x00000000
        /*0e64*/ 	.short	0x010a
        /*0e66*/ 	.byte	0xff
	.zero		1


	//   ....[214]....
        /*0e68*/ 	.word	0x00005d50
        /*0e6c*/ 	.word	0x00000000
        /*0e70*/ 	.word	0x00000000
        /*0e74*/ 	.short	0x010a
        /*0e76*/ 	.byte	0xff
	.zero		1


	//   ....[215]....
        /*0e78*/ 	.word	0x00005dc0
        /*0e7c*/ 	.word	0x000000ff
        /*0e80*/ 	.word	0x00000000
        /*0e84*/ 	.short	0x0101
        /*0e86*/ 	.byte	0x05
	.zero		1


	//   ....[216]....
        /*0e88*/ 	.word	0x00005e00
        /*0e8c*/ 	.word	0x000000ff
        /*0e90*/ 	.word	0x000003f0
        /*0e94*/ 	.short	0x010a
        /*0e96*/ 	.byte	0x08
	.zero		1


	//   ....[217]....
        /*0e98*/ 	.word	0x00005e50
        /*0e9c*/ 	.word	0x000000ff
        /*0ea0*/ 	.word	0x00000000
        /*0ea4*/ 	.short	0x0101
        /*0ea6*/ 	.byte	0x05
	.zero		1


	//   ....[218]....
        /*0ea8*/ 	.word	0x00006280
        /*0eac*/ 	.word	0x00000000
        /*0eb0*/ 	.word	0x00000370
        /*0eb4*/ 	.short	0x010a
        /*0eb6*/ 	.byte	0xff
	.zero		1


	//   ....[219]....
        /*0eb8*/ 	.word	0x00006340
        /*0ebc*/ 	.word	0x00000000
        /*0ec0*/ 	.word	0x00000000
        /*0ec4*/ 	.short	0x0101
        /*0ec6*/ 	.byte	0xff
	.zero		1


	//   ....[220]....
        /*0ec8*/ 	.word	0x00006660
        /*0ecc*/ 	.word	0x000000ff
        /*0ed0*/ 	.word	0x00000368
        /*0ed4*/ 	.short	0x010a
        /*0ed6*/ 	.byte	0x07
	.zero		1


	//   ....[221]....
        /*0ed8*/ 	.word	0x00006850
        /*0edc*/ 	.word	0x000000ff
        /*0ee0*/ 	.word	0x00000350
        /*0ee4*/ 	.short	0x010a
        /*0ee6*/ 	.byte	0x07
	.zero		1


	//   ....[222]....
        /*0ee8*/ 	.word	0x00006ab0
        /*0eec*/ 	.word	0x000000ff
        /*0ef0*/ 	.word	0x00000340
        /*0ef4*/ 	.short	0x010b
        /*0ef6*/ 	.byte	0x07
	.zero		1


	//   ....[223]....
        /*0ef8*/ 	.word	0x00006b20
        /*0efc*/ 	.word	0x000000ff
        /*0f00*/ 	.word	0x00000000
        /*0f04*/ 	.short	0x0101
        /*0f06*/ 	.byte	0x0e
	.zero		1


	//   ....[224]....
        /*0f08*/ 	.word	0x00006b60
        /*0f0c*/ 	.word	0x000000ff
        /*0f10*/ 	.word	0x00000358
        /*0f14*/ 	.short	0x010a
        /*0f16*/ 	.byte	0x07
	.zero		1


	//   ....[225]....
        /*0f18*/ 	.word	0x00006d90
        /*0f1c*/ 	.word	0x000000ff
        /*0f20*/ 	.word	0x00000348
        /*0f24*/ 	.short	0x010b
        /*0f26*/ 	.byte	0x07
	.zero		1


	//   ....[226]....
        /*0f28*/ 	.word	0x00006db0
        /*0f2c*/ 	.word	0x000000ff
        /*0f30*/ 	.word	0x00000000
        /*0f34*/ 	.short	0x0101
        /*0f36*/ 	.byte	0x0d
	.zero		1


	//   ....[227]....
        /*0f38*/ 	.word	0x00006de0
        /*0f3c*/ 	.word	0x000000ff
        /*0f40*/ 	.word	0x00000350
        /*0f44*/ 	.short	0x010a
        /*0f46*/ 	.byte	0x07
	.zero		1


	//   ....[228]....
        /*0f48*/ 	.word	0x00006e20
        /*0f4c*/ 	.word	0x00000000
        /*0f50*/ 	.word	0x00000358
        /*0f54*/ 	.short	0x010a
        /*0f56*/ 	.byte	0xff
	.zero		1


	//   ....[229]....
        /*0f58*/ 	.word	0x00007150
        /*0f5c*/ 	.word	0x00000000
        /*0f60*/ 	.word	0x00000370
        /*0f64*/ 	.short	0x010a
        /*0f66*/ 	.byte	0xff
	.zero		1


	//   ....[230]....
        /*0f68*/ 	.word	0x00007260
        /*0f6c*/ 	.word	0x00000000
        /*0f70*/ 	.word	0x00000000
        /*0f74*/ 	.short	0x0101
        /*0f76*/ 	.byte	0xff
	.zero		1


	//   ....[231]....
        /*0f78*/ 	.word	0x00007c70
        /*0f7c*/ 	.word	0x00000003
        /*0f80*/ 	.word	0x00000340
        /*0f84*/ 	.short	0x010a
        /*0f86*/ 	.byte	0xff
	.zero		1


	//   ....[232]....
        /*0f88*/ 	.word	0x00007cc0
        /*0f8c*/ 	.word	0x0000006f
        /*0f90*/ 	.word	0x00000390
        /*0f94*/ 	.short	0x010a
        /*0f96*/ 	.byte	0xff
	.zero		1


	//   ....[233]....
        /*0f98*/ 	.word	0x00007df0
        /*0f9c*/ 	.word	0x00000003
        /*0fa0*/ 	.word	0x00000340
        /*0fa4*/ 	.short	0x010a
        /*0fa6*/ 	.byte	0xff
	.zero		1


	//   ....[234]....
        /*0fa8*/ 	.word	0x00007f30
        /*0fac*/ 	.word	0x00000000
        /*0fb0*/ 	.word	0x00000000
        /*0fb4*/ 	.short	0x0101
        /*0fb6*/ 	.byte	0xff
	.zero		1


	//   ....[235]....
        /*0fb8*/ 	.word	0x00007f90
        /*0fbc*/ 	.word	0x0000006f
        /*0fc0*/ 	.word	0x00000390
        /*0fc4*/ 	.short	0x010a
        /*0fc6*/ 	.byte	0xff
	.zero		1


	//   ....[236]....
        /*0fc8*/ 	.word	0x00008b30
        /*0fcc*/ 	.word	0x0000007d
        /*0fd0*/ 	.word	0x00000340
        /*0fd4*/ 	.short	0x010a
        /*0fd6*/ 	.byte	0xff
	.zero		1


	//   ....[237]....
        /*0fd8*/ 	.word	0x00008bf0
        /*0fdc*/ 	.word	0x0000007d
        /*0fe0*/ 	.word	0x00000340
        /*0fe4*/ 	.short	0x010a
        /*0fe6*/ 	.byte	0xff
	.zero		1


	//   ....[238]....
        /*0fe8*/ 	.word	0x00008d30
        /*0fec*/ 	.word	0x00000002
        /*0ff0*/ 	.word	0x00000000
        /*0ff4*/ 	.short	0x0101
        /*0ff6*/ 	.byte	0xff
	.zero		1


	//   ....[239]....
        /*0ff8*/ 	.word	0x00009010
        /*0ffc*/ 	.word	0x0000006f
        /*1000*/ 	.word	0x00000000
        /*1004*/ 	.short	0x0101
        /*1006*/ 	.byte	0xff
	.zero		1


	//   ....[240]....
        /*1008*/ 	.word	0x000099c0
        /*100c*/ 	.word	0x00000003
        /*1010*/ 	.word	0x000003e0
        /*1014*/ 	.short	0x010a
        /*1016*/ 	.byte	0xff
	.zero		1


	//   ....[241]....
        /*1018*/ 	.word	0x00009a20
        /*101c*/ 	.word	0x00000002
        /*1020*/ 	.word	0x000001a0
        /*1024*/ 	.short	0x010a
        /*1026*/ 	.byte	0xff
	.zero		1


	//   ....[242]....
        /*1028*/ 	.word	0x00009a80
        /*102c*/ 	.word	0x00000002
        /*1030*/ 	.word	0x000001a0
        /*1034*/ 	.short	0x010a
        /*1036*/ 	.byte	0xff
	.zero		1


	//   ....[243]....
        /*1038*/ 	.word	0x00009ad0
        /*103c*/ 	.word	0x00000002
        /*1040*/ 	.word	0x00000370
        /*1044*/ 	.short	0x010a
        /*1046*/ 	.byte	0xff
	.zero		1


	//   ....[244]....
        /*1048*/ 	.word	0x00009b30
        /*104c*/ 	.word	0x00000000
        /*1050*/ 	.word	0x00000000
        /*1054*/ 	.short	0x010a
        /*1056*/ 	.byte	0xff
	.zero		1


	//   ....[245]....
        /*1058*/ 	.word	0x00009b90
        /*105c*/ 	.word	0x00000000
        /*1060*/ 	.word	0x00000000
        /*1064*/ 	.short	0x010a
        /*1066*/ 	.byte	0xff
	.zero		1


	//   ....[246]....
        /*1068*/ 	.word	0x00009bf0
        /*106c*/ 	.word	0x00000000
        /*1070*/ 	.word	0x00000000
        /*1074*/ 	.short	0x010a
        /*1076*/ 	.byte	0xff
	.zero		1


	//   ....[247]....
        /*1078*/ 	.word	0x00009c50
        /*107c*/ 	.word	0x00000000
        /*1080*/ 	.word	0x00000000
        /*1084*/ 	.short	0x010a
        /*1086*/ 	.byte	0xff
	.zero		1


	//   ....[248]....
        /*1088*/ 	.word	0x00009cb0
        /*108c*/ 	.word	0x00000000
        /*1090*/ 	.word	0x00000000
        /*1094*/ 	.short	0x010a
        /*1096*/ 	.byte	0xff
	.zero		1


	//   ....[249]....
        /*1098*/ 	.word	0x00009d10
        /*109c*/ 	.word	0x00000000
        /*10a0*/ 	.word	0x00000000
        /*10a4*/ 	.short	0x010a
        /*10a6*/ 	.byte	0xff
	.zero		1


	//   ....[250]....
        /*10a8*/ 	.word	0x00009d70
        /*10ac*/ 	.word	0x00000000
        /*10b0*/ 	.word	0x00000000
        /*10b4*/ 	.short	0x010a
        /*10b6*/ 	.byte	0xff
	.zero		1


	//   ....[251]....
        /*10b8*/ 	.word	0x00009dd0
        /*10bc*/ 	.word	0x00000000
        /*10c0*/ 	.word	0x00000000
        /*10c4*/ 	.short	0x010a
        /*10c6*/ 	.byte	0xff
	.zero		1


	//   ....[252]....
        /*10c8*/ 	.word	0x00009e30
        /*10cc*/ 	.word	0x00000000
        /*10d0*/ 	.word	0x00000000
        /*10d4*/ 	.short	0x010a
        /*10d6*/ 	.byte	0xff
	.zero		1


	//   ....[253]....
        /*10d8*/ 	.word	0x00009e90
        /*10dc*/ 	.word	0x00000000
        /*10e0*/ 	.word	0x00000000
        /*10e4*/ 	.short	0x010a
        /*10e6*/ 	.byte	0xff
	.zero		1


	//   ....[254]....
        /*10e8*/ 	.word	0x00009ef0
        /*10ec*/ 	.word	0x00000000
        /*10f0*/ 	.word	0x00000000
        /*10f4*/ 	.short	0x010a
        /*10f6*/ 	.byte	0xff
	.zero		1


	//   ....[255]....
        /*10f8*/ 	.word	0x00009f50
        /*10fc*/ 	.word	0x00000000
        /*1100*/ 	.word	0x00000000
        /*1104*/ 	.short	0x010a
        /*1106*/ 	.byte	0xff
	.zero		1


	//   ....[0]....
        /*1108*/ 	.word	0x00009fb0
        /*110c*/ 	.word	0x00000000
        /*1110*/ 	.word	0x00000000
        /*1114*/ 	.short	0x010a
        /*1116*/ 	.byte	0xff
	.zero		1


	//   ....[1]....
        /*1118*/ 	.word	0x0000a010
        /*111c*/ 	.word	0x00000000
        /*1120*/ 	.word	0x00000000
        /*1124*/ 	.short	0x010a
        /*1126*/ 	.byte	0xff
	.zero		1


	//   ....[2]....
        /*1128*/ 	.word	0x0000a070
        /*112c*/ 	.word	0x00000000
        /*1130*/ 	.word	0x00000000
        /*1134*/ 	.short	0x010a
        /*1136*/ 	.byte	0xff
	.zero		1


	//   ....[3]....
        /*1138*/ 	.word	0x0000a0d0
        /*113c*/ 	.word	0x00000000
        /*1140*/ 	.word	0x00000000
        /*1144*/ 	.short	0x010a
        /*1146*/ 	.byte	0xff
	.zero		1


	//   ....[4]....
        /*1148*/ 	.word	0x0000a130
        /*114c*/ 	.word	0x00000000
        /*1150*/ 	.word	0x00000000
        /*1154*/ 	.short	0x010a
        /*1156*/ 	.byte	0xff
	.zero		1


	//   ....[5]....
        /*1158*/ 	.word	0x0000a190
        /*115c*/ 	.word	0x00000000
        /*1160*/ 	.word	0x00000000
        /*1164*/ 	.short	0x010a
        /*1166*/ 	.byte	0xff
	.zero		1


	//   ....[6]....
        /*1168*/ 	.word	0x0000a1f0
        /*116c*/ 	.word	0x00000000
        /*1170*/ 	.word	0x00000000
        /*1174*/ 	.short	0x010a
        /*1176*/ 	.byte	0xff
	.zero		1


	//   ....[7]....
        /*1178*/ 	.word	0x0000a250
        /*117c*/ 	.word	0x00000000
        /*1180*/ 	.word	0x00000000
        /*1184*/ 	.short	0x010a
        /*1186*/ 	.byte	0xff
	.zero		1


	//   ....[8]....
        /*1188*/ 	.word	0x0000a2b0
        /*118c*/ 	.word	0x00000000
        /*1190*/ 	.word	0x00000000
        /*1194*/ 	.short	0x010a
        /*1196*/ 	.byte	0xff
	.zero		1


	//   ....[9]....
        /*1198*/ 	.word	0x0000a310
        /*119c*/ 	.word	0x00000000
        /*11a0*/ 	.word	0x00000000
        /*11a4*/ 	.short	0x010a
        /*11a6*/ 	.byte	0xff
	.zero		1


	//   ....[10]....
        /*11a8*/ 	.word	0x0000a370
        /*11ac*/ 	.word	0x00000000
        /*11b0*/ 	.word	0x00000000
        /*11b4*/ 	.short	0x010a
        /*11b6*/ 	.byte	0xff
	.zero		1


	//   ....[11]....
        /*11b8*/ 	.word	0x0000a3d0
        /*11bc*/ 	.word	0x00000000
        /*11c0*/ 	.word	0x00000000
        /*11c4*/ 	.short	0x010a
        /*11c6*/ 	.byte	0xff
	.zero		1


	//   ....[12]....
        /*11c8*/ 	.word	0x0000a430
        /*11cc*/ 	.word	0x00000000
        /*11d0*/ 	.word	0x00000000
        /*11d4*/ 	.short	0x010a
        /*11d6*/ 	.byte	0xff
	.zero		1


	//   ....[13]....
        /*11d8*/ 	.word	0x0000a490
        /*11dc*/ 	.word	0x00000000
        /*11e0*/ 	.word	0x00000000
        /*11e4*/ 	.short	0x010a
        /*11e6*/ 	.byte	0xff
	.zero		1


	//   ....[14]....
        /*11e8*/ 	.word	0x0000a4f0
        /*11ec*/ 	.word	0x00000000
        /*11f0*/ 	.word	0x00000000
        /*11f4*/ 	.short	0x010a
        /*11f6*/ 	.byte	0xff
	.zero		1


	//   ....[15]....
        /*11f8*/ 	.word	0x0000a550
        /*11fc*/ 	.word	0x00000000
        /*1200*/ 	.word	0x00000000
        /*1204*/ 	.short	0x010a
        /*1206*/ 	.byte	0xff
	.zero		1


	//   ....[16]....
        /*1208*/ 	.word	0x0000a5b0
        /*120c*/ 	.word	0x00000000
        /*1210*/ 	.word	0x00000000
        /*1214*/ 	.short	0x010a
        /*1216*/ 	.byte	0xff
	.zero		1


	//   ....[17]....
        /*1218*/ 	.word	0x0000a610
        /*121c*/ 	.word	0x00000000
        /*1220*/ 	.word	0x00000000
        /*1224*/ 	.short	0x010a
        /*1226*/ 	.byte	0xff
	.zero		1


	//   ....[18]....
        /*1228*/ 	.word	0x0000a670
        /*122c*/ 	.word	0x00000000
        /*1230*/ 	.word	0x00000000
        /*1234*/ 	.short	0x010a
        /*1236*/ 	.byte	0xff
	.zero		1


	//   ....[19]....
        /*1238*/ 	.word	0x0000a6d0
        /*123c*/ 	.word	0x00000000
        /*1240*/ 	.word	0x00000000
        /*1244*/ 	.short	0x010a
        /*1246*/ 	.byte	0xff
	.zero		1


	//   ....[20]....
        /*1248*/ 	.word	0x0000a730
        /*124c*/ 	.word	0x00000000
        /*1250*/ 	.word	0x00000000
        /*1254*/ 	.short	0x010a
        /*1256*/ 	.byte	0xff
	.zero		1


	//   ....[21]....
        /*1258*/ 	.word	0x0000a790
        /*125c*/ 	.word	0x00000000
        /*1260*/ 	.word	0x00000000
        /*1264*/ 	.short	0x010a
        /*1266*/ 	.byte	0xff
	.zero		1


	//   ....[22]....
        /*1268*/ 	.word	0x0000a7f0
        /*126c*/ 	.word	0x00000000
        /*1270*/ 	.word	0x00000000
        /*1274*/ 	.short	0x010a
        /*1276*/ 	.byte	0xff
	.zero		1


	//   ....[23]....
        /*1278*/ 	.word	0x0000a850
        /*127c*/ 	.word	0x00000000
        /*1280*/ 	.word	0x00000000
        /*1284*/ 	.short	0x010a
        /*1286*/ 	.byte	0xff
	.zero		1


	//   ....[24]....
        /*1288*/ 	.word	0x0000a8b0
        /*128c*/ 	.word	0x00000000
        /*1290*/ 	.word	0x00000000
        /*1294*/ 	.short	0x010a
        /*1296*/ 	.byte	0xff
	.zero		1


	//   ....[25]....
        /*1298*/ 	.word	0x0000a910
        /*129c*/ 	.word	0x00000000
        /*12a0*/ 	.word	0x00000000
        /*12a4*/ 	.short	0x010a
        /*12a6*/ 	.byte	0xff
	.zero		1


	//   ....[26]....
        /*12a8*/ 	.word	0x0000a970
        /*12ac*/ 	.word	0x00000000
        /*12b0*/ 	.word	0x00000000
        /*12b4*/ 	.short	0x010a
        /*12b6*/ 	.byte	0xff
	.zero		1


	//   ....[27]....
        /*12b8*/ 	.word	0x0000a9d0
        /*12bc*/ 	.word	0x00000000
        /*12c0*/ 	.word	0x00000000
        /*12c4*/ 	.short	0x010a
        /*12c6*/ 	.byte	0xff
	.zero		1


	//   ....[28]....
        /*12c8*/ 	.word	0x0000aa30
        /*12cc*/ 	.word	0x00000000
        /*12d0*/ 	.word	0x00000000
        /*12d4*/ 	.short	0x010a
        /*12d6*/ 	.byte	0xff
	.zero		1


	//   ....[29]....
        /*12d8*/ 	.word	0x0000aa90
        /*12dc*/ 	.word	0x00000000
        /*12e0*/ 	.word	0x00000000
        /*12e4*/ 	.short	0x010a
        /*12e6*/ 	.byte	0xff
	.zero		1


	//   ....[30]....
        /*12e8*/ 	.word	0x0000aaf0
        /*12ec*/ 	.word	0x00000000
        /*12f0*/ 	.word	0x00000000
        /*12f4*/ 	.short	0x010a
        /*12f6*/ 	.byte	0xff
	.zero		1


	//   ....[31]....
        /*12f8*/ 	.word	0x0000ab50
        /*12fc*/ 	.word	0x00000000
        /*1300*/ 	.word	0x00000000
        /*1304*/ 	.short	0x010a
        /*1306*/ 	.byte	0xff
	.zero		1


	//   ....[32]....
        /*1308*/ 	.word	0x0000abb0
        /*130c*/ 	.word	0x00000000
        /*1310*/ 	.word	0x00000000
        /*1314*/ 	.short	0x010a
        /*1316*/ 	.byte	0xff
	.zero		1


	//   ....[33]....
        /*1318*/ 	.word	0x0000ac10
        /*131c*/ 	.word	0x00000000
        /*1320*/ 	.word	0x00000000
        /*1324*/ 	.short	0x010a
        /*1326*/ 	.byte	0xff
	.zero		1


	//   ....[34]....
        /*1328*/ 	.word	0x0000ac70
        /*132c*/ 	.word	0x00000000
        /*1330*/ 	.word	0x00000000
        /*1334*/ 	.short	0x010a
        /*1336*/ 	.byte	0xff
	.zero		1


	//   ....[35]....
        /*1338*/ 	.word	0x0000acd0
        /*133c*/ 	.word	0x00000000
        /*1340*/ 	.word	0x00000000
        /*1344*/ 	.short	0x010a
        /*1346*/ 	.byte	0xff
	.zero		1


	//   ....[36]....
        /*1348*/ 	.word	0x0000ad30
        /*134c*/ 	.word	0x00000000
        /*1350*/ 	.word	0x00000000
        /*1354*/ 	.short	0x010a
        /*1356*/ 	.byte	0xff
	.zero		1


	//   ....[37]....
        /*1358*/ 	.word	0x0000ad90
        /*135c*/ 	.word	0x00000000
        /*1360*/ 	.word	0x00000000
        /*1364*/ 	.short	0x010a
        /*1366*/ 	.byte	0xff
	.zero		1


	//   ....[38]....
        /*1368*/ 	.word	0x0000adf0
        /*136c*/ 	.word	0x00000000
        /*1370*/ 	.word	0x00000000
        /*1374*/ 	.short	0x010a
        /*1376*/ 	.byte	0xff
	.zero		1


	//   ....[39]....
        /*1378*/ 	.word	0x0000ae40
        /*137c*/ 	.word	0x00000000
        /*1380*/ 	.word	0x000003d0
        /*1384*/ 	.short	0x010a
        /*1386*/ 	.byte	0xff
	.zero		1


	//   ....[40]....
        /*1388*/ 	.word	0x0000aea0
        /*138c*/ 	.word	0x00000000
        /*1390*/ 	.word	0x00000380
        /*1394*/ 	.short	0x010a
        /*1396*/ 	.byte	0xff
	.zero		1


	//   ....[41]....
        /*1398*/ 	.word	0x0000aef0
        /*139c*/ 	.word	0x00000000
        /*13a0*/ 	.word	0x00000370
        /*13a4*/ 	.short	0x010a
        /*13a6*/ 	.byte	0xff
	.zero		1


	//   ....[42]....
        /*13a8*/ 	.word	0x0000af50
        /*13ac*/ 	.word	0x00000000
        /*13b0*/ 	.word	0x00000380
        /*13b4*/ 	.short	0x010a
        /*13b6*/ 	.byte	0xff
	.zero		1


	//   ....[43]....
        /*13b8*/ 	.word	0x0000afb0
        /*13bc*/ 	.word	0x00000004
        /*13c0*/ 	.word	0x00000008
        /*13c4*/ 	.short	0x010a
        /*13c6*/ 	.byte	0xff
	.zero		1


	//   ....[44]....
        /*13c8*/ 	.word	0x0000b090
        /*13cc*/ 	.word	0x00000002
        /*13d0*/ 	.word	0x00000008
        /*13d4*/ 	.short	0x010a
        /*13d6*/ 	.byte	0xff
	.zero		1


	//   ....[45]....
        /*13d8*/ 	.word	0x0000b0e0
        /*13dc*/ 	.word	0x00000000
        /*13e0*/ 	.word	0x00000370
        /*13e4*/ 	.short	0x010a
        /*13e6*/ 	.byte	0xff
	.zero		1


	//   ....[46]....
        /*13e8*/ 	.word	0x0000b140
        /*13ec*/ 	.word	0x00000000
        /*13f0*/ 	.word	0x000003b0
        /*13f4*/ 	.short	0x010a
        /*13f6*/ 	.byte	0xff
	.zero		1


	//   ....[47]....
        /*13f8*/ 	.word	0x0000b1a0
        /*13fc*/ 	.word	0x00000000
        /*1400*/ 	.word	0x00000000
        /*1404*/ 	.short	0x010a
        /*1406*/ 	.byte	0xff
	.zero		1


	//   ....[48]....
        /*1408*/ 	.word	0x0000b200
        /*140c*/ 	.word	0x00000000
        /*1410*/ 	.word	0x00000000
        /*1414*/ 	.short	0x010a
        /*1416*/ 	.byte	0xff
	.zero		1


	//   ....[49]....
        /*1418*/ 	.word	0x0000b260
        /*141c*/ 	.word	0x00000000
        /*1420*/ 	.word	0x00000000
        /*1424*/ 	.short	0x010a
        /*1426*/ 	.byte	0xff
	.zero		1


	//   ....[50]....
        /*1428*/ 	.word	0x0000b2c0
        /*142c*/ 	.word	0x00000000
        /*1430*/ 	.word	0x00000000
        /*1434*/ 	.short	0x010a
        /*1436*/ 	.byte	0xff
	.zero		1


	//   ....[51]....
        /*1438*/ 	.word	0x0000b320
        /*143c*/ 	.word	0x00000000
        /*1440*/ 	.word	0x000003f0
        /*1444*/ 	.short	0x010a
        /*1446*/ 	.byte	0xff
	.zero		1


	//   ....[52]....
        /*1448*/ 	.word	0x0000b370
        /*144c*/ 	.word	0x00000000
        /*1450*/ 	.word	0x00000370
        /*1454*/ 	.short	0x010a
        /*1456*/ 	.byte	0xff
	.zero		1


	//   ....[53]....
        /*1458*/ 	.word	0x0000b3d0
        /*145c*/ 	.word	0x00000000
        /*1460*/ 	.word	0x00000368
        /*1464*/ 	.short	0x010a
        /*1466*/ 	.byte	0xff
	.zero		1


	//   ....[54]....
        /*1468*/ 	.word	0x0000b430
        /*146c*/ 	.word	0x00000003
        /*1470*/ 	.word	0x00000350
        /*1474*/ 	.short	0x010a
        /*1476*/ 	.byte	0xff
	.zero		1


	//   ....[55]....
        /*1478*/ 	.word	0x0000b490
        /*147c*/ 	.word	0x00000003
        /*1480*/ 	.word	0x00000358
        /*1484*/ 	.short	0x010a
        /*1486*/ 	.byte	0xff
	.zero		1


	//   ....[56]....
        /*1488*/ 	.word	0x0000b4f0
        /*148c*/ 	.word	0x00000000
        /*1490*/ 	.word	0x00000350
        /*1494*/ 	.short	0x010a
        /*1496*/ 	.byte	0xff
	.zero		1


	//   ....[57]....
        /*1498*/ 	.word	0x0000b540
        /*149c*/ 	.word	0x00000000
        /*14a0*/ 	.word	0x00000370
        /*14a4*/ 	.short	0x010a
        /*14a6*/ 	.byte	0xff
	.zero		1


	//   ....[58]....
        /*14a8*/ 	.word	0x0000b590
        /*14ac*/ 	.word	0x00000003
        /*14b0*/ 	.word	0x00000340
        /*14b4*/ 	.short	0x010a
        /*14b6*/ 	.byte	0xff
	.zero		1


	//   ....[59]....
        /*14b8*/ 	.word	0x0000b5e0
        /*14bc*/ 	.word	0x0000006f
        /*14c0*/ 	.word	0x00000390
        /*14c4*/ 	.short	0x010a
        /*14c6*/ 	.byte	0xff
	.zero		1


	//   ....[60]....
        /*14c8*/ 	.word	0x0000b630
        /*14cc*/ 	.word	0x0000007d
        /*14d0*/ 	.word	0x00000340
        /*14d4*/ 	.short	0x010a
        /*14d6*/ 	.byte	0xff
	.zero		1


	//----- nvinfo : EIATTR_NUM_MBARRIERS
	.align		4
.L_47:
        /*14d8*/ 	.byte	0x03, 0x38
        /*14da*/ 	.short	0x007f


	//----- nvinfo : EIATTR_EXIT_INSTR_OFFSETS
	.align		4
        /*14dc*/ 	.byte	0x04, 0x1c
        /*14de*/ 	.short	(.L_49 - .L_48)


	//   ....[0]....
.L_48:
        /*14e0*/ 	.word	0x000048f0


	//   ....[1]....
        /*14e4*/ 	.word	0x00004df0


	//   ....[2]....
        /*14e8*/ 	.word	0x00004e50


	//   ....[3]....
        /*14ec*/ 	.word	0x00006080


	//   ....[4]....
        /*14f0*/ 	.word	0x00006e50


	//   ....[5]....
        /*14f4*/ 	.word	0x00006e90


	//   ....[6]....
        /*14f8*/ 	.word	0x000099b0


	//----- nvinfo : EIATTR_MAX_THREADS
	.align		4
.L_49:
        /*14fc*/ 	.byte	0x04, 0x05
        /*14fe*/ 	.short	(.L_51 - .L_50)
.L_50:
        /*1500*/ 	.word	0x00000100
        /*1504*/ 	.word	0x00000001
        /*1508*/ 	.word	0x00000001


	//----- nvinfo : EIATTR_CRS_STACK_SIZE
	.align		4
.L_51:
        /*150c*/ 	.byte	0x04, 0x1e
        /*150e*/ 	.short	(.L_53 - .L_52)
.L_52:
        /*1510*/ 	.word	0x00000000


	//----- nvinfo : EIATTR_CBANK_PARAM_SIZE
	.align		4
.L_53:
        /*1514*/ 	.byte	0x03, 0x19
        /*1516*/ 	.short	0x0800


	//----- nvinfo : EIATTR_PARAM_CBANK
	.align		4
        /*1518*/ 	.byte	0x04, 0x0a
        /*151a*/ 	.short	(.L_55 - .L_54)
	.align		4
.L_54:
        /*151c*/ 	.word	index@(.nv.constant0._ZN7cutlass13device_kernelINS_4gemm6kernel13GemmUniversalIN4cute5tupleIJiiiiEEENS1_10collective13CollectiveMmaINS1_35MainloopSm100TmaUmmaWarpSpecializedILi52ELi2ELi4ENS5_IJNS4_1CILi2EEENSA_ILi1EEESC_EEEEENS5_IJNSA_ILi128EEESF_NSA_ILi32EEEEEENS_12float_e5m2_tENS5_IJlSC_lEEESI_SJ_NS4_8TiledMMAINS4_8MMA_AtomIJNS4_10MMA_TraitsINS4_25SM100_MMA_F8F6F4_2x1SM_SSEJSI_SI_fSF_SF_NS4_17integral_constantINS4_4UMMA5MajorELSQ_0EEESR_NSO_INSP_7ScaleInELSS_0EEEST_EEEEEENS4_6LayoutINS5_IJSC_SC_SC_EEENS5_IJNSA_ILi0EEESY_SY_EEEEENS5_IJNS4_10UnderscoreES11_S11_EEEEENS4_18SM100_TMA_2SM_LOADENS4_14ComposedLayoutINS4_7SwizzleILi1ELi4ELi3EEENS4_18smem_ptr_flag_bitsILi8EEENSW_INS5_IJNSA_ILi8EEESG_EEENS5_IJSG_SC_EEEEEEEvNS4_8identityES14_S1E_vS1F_EENS_8epilogue10collective18CollectiveEpilogueINS1H_23Sm100TmaWarpSpecializedILi2ELi2ELi32ELb0ELb0EEEJNS5_IJNSA_ILi64EEESF_SG_EEENS5_IJNSW_IS1M_SC_EENSW_INS5_IJSG_SB_EEENS5_IJSC_S1M_EEEEEEEESI_SJ_SI_SJ_NS1H_6fusion15FusionCallbacksIS1L_NS1T_17LinearCombinationISI_fSI_fLNS_15FloatRoundStyleE2EEES1N_S1S_JEEENS4_5SM1004TMEM4LOAD26SM100_TMEM_LOAD_32dp32b32xENS4_13SM90_TMA_LOADES1E_NS4_39AutoVectorizingCopyWithAssumedAlignmentILi128EEENS4_14SM90_TMA_STOREES1E_S25_S25_EEEvvEEEEvNT_6ParamsE)
        /*1520*/ 	.short	0x0380
        /*1522*/ 	.short	0x0800


	//----- nvinfo : EIATTR_SW_WAR
	.align		4
.L_55:
        /*1524*/ 	.byte	0x04, 0x36
        /*1526*/ 	.short	(.L_57 - .L_56)
.L_56:
        /*1528*/ 	.word	0x00000008
.L_57:


//--------------------- .nv.callgraph             --------------------------
	.section	.nv.callgraph,"",@"SHT_CUDA_CALLGRAPH"
	.align	4
	.sectionentsize	8
	.align		4
        /*0000*/ 	.word	0x00000000
	.align		4
        /*0004*/ 	.word	0xffffffff
	.align		4
        /*0008*/ 	.word	index@(_ZN7cutlass13device_kernelINS_4gemm6kernel13GemmUniversalIN4cute5tupleIJiiiiEEENS1_10collective13CollectiveMmaINS1_35MainloopSm100TmaUmmaWarpSpecializedILi52ELi2ELi4ENS5_IJNS4_1CILi2EEENSA_ILi1EEESC_EEEEENS5_IJNSA_ILi128EEESF_NSA_ILi32EEEEEENS_12float_e5m2_tENS5_IJlSC_lEEESI_SJ_NS4_8TiledMMAINS4_8MMA_AtomIJNS4_10MMA_TraitsINS4_25SM100_MMA_F8F6F4_2x1SM_SSEJSI_SI_fSF_SF_NS4_17integral_constantINS4_4UMMA5MajorELSQ_0EEESR_NSO_INSP_7ScaleInELSS_0EEEST_EEEEEENS4_6LayoutINS5_IJSC_SC_SC_EEENS5_IJNSA_ILi0EEESY_SY_EEEEENS5_IJNS4_10UnderscoreES11_S11_EEEEENS4_18SM100_TMA_2SM_LOADENS4_14ComposedLayoutINS4_7SwizzleILi1ELi4ELi3EEENS4_18smem_ptr_flag_bitsILi8EEENSW_INS5_IJNSA_ILi8EEESG_EEENS5_IJSG_SC_EEEEEEEvNS4_8identityES14_S1E_vS1F_EENS_8epilogue10collective18CollectiveEpilogueINS1H_23Sm100TmaWarpSpecializedILi2ELi2ELi32ELb0ELb0EEEJNS5_IJNSA_ILi64EEESF_SG_EEENS5_IJNSW_IS1M_SC_EENSW_INS5_IJSG_SB_EEENS5_IJSC_S1M_EEEEEEEESI_SJ_SI_SJ_NS1H_6fusion15FusionCallbacksIS1L_NS1T_17LinearCombinationISI_fSI_fLNS_15FloatRoundStyleE2EEES1N_S1S_JEEENS4_5SM1004TMEM4LOAD26SM100_TMEM_LOAD_32dp32b32xENS4_13SM90_TMA_LOADES1E_NS4_39AutoVectorizingCopyWithAssumedAlignmentILi128EEENS4_14SM90_TMA_STOREES1E_S25_S25_EEEvvEEEEvNT_6ParamsE)
	.align		4
        /*000c*/ 	.word	index@(__assertfail)
	.align		4
        /*0010*/ 	.word	0x00000000
	.align		4
        /*0014*/ 	.word	0xfffffffe
	.align		4
        /*0018*/ 	.word	0x00000000
	.align		4
        /*001c*/ 	.word	0xfffffffd
	.align		4
        /*0020*/ 	.word	0x00000000
	.align		4
        /*0024*/ 	.word	0xfffffffc


//--------------------- .nv.constant4             --------------------------
	.section	.nv.constant4,"a",@progbits
	.align	8
	.align		8
.nv.constant4:
        /*0000*/ 	.dword	__assertfail
	.align		8
        /*0008*/ 	.dword	__unnamed_1
	.align		8
        /*0010*/ 	.dword	__unnamed_2
	.align		8
        /*0018*/ 	.dword	_ZN40_INTERNAL_0ccd7d84_4_k_cu_a5b7ca36_354414cuda3std3__45__cpo5beginE
	.align		8
        /*0020*/ 	.dword	_ZN40_INTERNAL_0ccd7d84_4_k_cu_a5b7ca36_354414cuda3std3__45__cpo3endE
	.align		8
        /*0028*/ 	.dword	_ZN40_INTERNAL_0ccd7d84_4_k_cu_a5b7ca36_354414cuda3std3__45__cpo6cbeginE
	.align		8
        /*0030*/ 	.dword	_ZN40_INTERNAL_0ccd7d84_4_k_cu_a5b7ca36_354414cuda3std3__45__cpo4cendE
	.align		8
        /*0038*/ 	.dword	_ZN40_INTERNAL_0ccd7d84_4_k_cu_a5b7ca36_354414cuda3std3__442_GLOBAL__N__0ccd7d84_4_k_cu_a5b7ca36_354416ignoreE
	.align		8
        /*0040*/ 	.dword	_ZN40_INTERNAL_0ccd7d84_4_k_cu_a5b7ca36_354414cuda3std3__419piecewise_constructE
	.align		8
        /*0048*/ 	.dword	_ZN40_INTERNAL_0ccd7d84_4_k_cu_a5b7ca36_354414cuda3std3__48in_placeE
	.align		8
        /*0050*/ 	.dword	_ZN40_INTERNAL_0ccd7d84_4_k_cu_a5b7ca36_354414cuda3std6ranges3__45__cpo4swapE
	.align		8
        /*0058*/ 	.dword	_ZN40_INTERNAL_0ccd7d84_4_k_cu_a5b7ca36_354414cuda3std6ranges3__45__cpo9iter_moveE
	.align		8
        /*0060*/ 	.dword	_ZN40_INTERNAL_0ccd7d84_4_k_cu_a5b7ca36_354414cute7productE
	.align		8
        /*0068*/ 	.dword	_ZN40_INTERNAL_0ccd7d84_4_k_cu_a5b7ca36_354414cute1_E
	.align		8
        /*0070*/ 	.dword	$str$25
	.align		8
        /*0078*/ 	.dword	$str$26
	.align		8
        /*0080*/ 	.dword	$str$27
	.align		8
        /*0088*/ 	.dword	$str$28


//--------------------- .text._ZN7cutlass13device_kernelINS_4gemm6kernel13GemmUniversalIN4cute5tupleIJiiiiEEENS1_10collective13CollectiveMmaINS1_35MainloopSm100TmaUmmaWarpSpecializedILi52ELi2ELi4ENS5_IJNS4_1CILi2EEENSA_ILi1EEESC_EEEEENS5_IJNSA_ILi128EEESF_NSA_ILi32EEEEEENS_12float_e5m2_tENS5_IJlSC_lEEESI_SJ_NS4_8TiledMMAINS4_8MMA_AtomIJNS4_10MMA_TraitsINS4_25SM100_MMA_F8F6F4_2x1SM_SSEJSI_SI_fSF_SF_NS4_17integral_constantINS4_4UMMA5MajorELSQ_0EEESR_NSO_INSP_7ScaleInELSS_0EEEST_EEEEEENS4_6LayoutINS5_IJSC_SC_SC_EEENS5_IJNSA_ILi0EEESY_SY_EEEEENS5_IJNS4_10UnderscoreES11_S11_EEEEENS4_18SM100_TMA_2SM_LOADENS4_14ComposedLayoutINS4_7SwizzleILi1ELi4ELi3EEENS4_18smem_ptr_flag_bitsILi8EEENSW_INS5_IJNSA_ILi8EEESG_EEENS5_IJSG_SC_EEEEEEEvNS4_8identityES14_S1E_vS1F_EENS_8epilogue10collective18CollectiveEpilogueINS1H_23Sm100TmaWarpSpecializedILi2ELi2ELi32ELb0ELb0EEEJNS5_IJNSA_ILi64EEESF_SG_EEENS5_IJNSW_IS1M_SC_EENSW_INS5_IJSG_SB_EEENS5_IJSC_S1M_EEEEEEEESI_SJ_SI_SJ_NS1H_6fusion15FusionCallbacksIS1L_NS1T_17LinearCombinationISI_fSI_fLNS_15FloatRoundStyleE2EEES1N_S1S_JEEENS4_5SM1004TMEM4LOAD26SM100_TMEM_LOAD_32dp32b32xENS4_13SM90_TMA_LOADES1E_NS4_39AutoVectorizingCopyWithAssumedAlignmentILi128EEENS4_14SM90_TMA_STOREES1E_S25_S25_EEEvvEEEEvNT_6ParamsE --------------------------
	.section	.text._ZN7cutlass13device_kernelINS_4gemm6kernel13GemmUniversalIN4cute5tupleIJiiiiEEENS1_10collective13CollectiveMmaINS1_35MainloopSm100TmaUmmaWarpSpecializedILi52ELi2ELi4ENS5_IJNS4_1CILi2EEENSA_ILi1EEESC_EEEEENS5_IJNSA_ILi128EEESF_NSA_ILi32EEEEEENS_12float_e5m2_tENS5_IJlSC_lEEESI_SJ_NS4_8TiledMMAINS4_8MMA_AtomIJNS4_10MMA_TraitsINS4_25SM100_MMA_F8F6F4_2x1SM_SSEJSI_SI_fSF_SF_NS4_17integral_constantINS4_4UMMA5MajorELSQ_0EEESR_NSO_INSP_7ScaleInELSS_0EEEST_EEEEEENS4_6LayoutINS5_IJSC_SC_SC_EEENS5_IJNSA_ILi0EEESY_SY_EEEEENS5_IJNS4_10UnderscoreES11_S11_EEEEENS4_18SM100_TMA_2SM_LOADENS4_14ComposedLayoutINS4_7SwizzleILi1ELi4ELi3EEENS4_18smem_ptr_flag_bitsILi8EEENSW_INS5_IJNSA_ILi8EEESG_EEENS5_IJSG_SC_EEEEEEEvNS4_8identityES14_S1E_vS1F_EENS_8epilogue10collective18CollectiveEpilogueINS1H_23Sm100TmaWarpSpecializedILi2ELi2ELi32ELb0ELb0EEEJNS5_IJNSA_ILi64EEESF_SG_EEENS5_IJNSW_IS1M_SC_EENSW_INS5_IJSG_SB_EEENS5_IJSC_S1M_EEEEEEEESI_SJ_SI_SJ_NS1H_6fusion15FusionCallbacksIS1L_NS1T_17LinearCombinationISI_fSI_fLNS_15FloatRoundStyleE2EEES1N_S1S_JEEENS4_5SM1004TMEM4LOAD26SM100_TMEM_LOAD_32dp32b32xENS4_13SM90_TMA_LOADES1E_NS4_39AutoVectorizingCopyWithAssumedAlignmentILi128EEENS4_14SM90_TMA_STOREES1E_S25_S25_EEEvvEEEEvNT_6ParamsE,"ax",@progbits
	.align	128
.text._ZN7cutlass13device_kernelINS_4gemm6kernel13GemmUniversalIN4cute5tupleIJiiiiEEENS1_10collective13CollectiveMmaINS1_35MainloopSm100TmaUmmaWarpSpecializedILi52ELi2ELi4ENS5_IJNS4_1CILi2EEENSA_ILi1EEESC_EEEEENS5_IJNSA_ILi128EEESF_NSA_ILi32EEEEEENS_12float_e5m2_tENS5_IJlSC_lEEESI_SJ_NS4_8TiledMMAINS4_8MMA_AtomIJNS4_10MMA_TraitsINS4_25SM100_MMA_F8F6F4_2x1SM_SSEJSI_SI_fSF_SF_NS4_17integral_constantINS4_4UMMA5MajorELSQ_0EEESR_NSO_INSP_7ScaleInELSS_0EEEST_EEEEEENS4_6LayoutINS5_IJSC_SC_SC_EEENS5_IJNSA_ILi0EEESY_SY_EEEEENS5_IJNS4_10UnderscoreES11_S11_EEEEENS4_18SM100_TMA_2SM_LOADENS4_14ComposedLayoutINS4_7SwizzleILi1ELi4ELi3EEENS4_18smem_ptr_flag_bitsILi8EEENSW_INS5_IJNSA_ILi8EEESG_EEENS5_IJSG_SC_EEEEEEEvNS4_8identityES14_S1E_vS1F_EENS_8epilogue10collective18CollectiveEpilogueINS1H_23Sm100TmaWarpSpecializedILi2ELi2ELi32ELb0ELb0EEEJNS5_IJNSA_ILi64EEESF_SG_EEENS5_IJNSW_IS1M_SC_EENSW_INS5_IJSG_SB_EEENS5_IJSC_S1M_EEEEEEEESI_SJ_SI_SJ_NS1H_6fusion15FusionCallbacksIS1L_NS1T_17LinearCombinationISI_fSI_fLNS_15FloatRoundStyleE2EEES1N_S1S_JEEENS4_5SM1004TMEM4LOAD26SM100_TMEM_LOAD_32dp32b32xENS4_13SM90_TMA_LOADES1E_NS4_39AutoVectorizingCopyWithAssumedAlignmentILi128EEENS4_14SM90_TMA_STOREES1E_S25_S25_EEEvvEEEEvNT_6ParamsE:
        .type           _ZN7cutlass13device_kernelINS_4gemm6kernel13GemmUniversalIN4cute5tupleIJiiiiEEENS1_10collective13CollectiveMmaINS1_35MainloopSm100TmaUmmaWarpSpecializedILi52ELi2ELi4ENS5_IJNS4_1CILi2EEENSA_ILi1EEESC_EEEEENS5_IJNSA_ILi128EEESF_NSA_ILi32EEEEEENS_12float_e5m2_tENS5_IJlSC_lEEESI_SJ_NS4_8TiledMMAINS4_8MMA_AtomIJNS4_10MMA_TraitsINS4_25SM100_MMA_F8F6F4_2x1SM_SSEJSI_SI_fSF_SF_NS4_17integral_constantINS4_4UMMA5MajorELSQ_0EEESR_NSO_INSP_7ScaleInELSS_0EEEST_EEEEEENS4_6LayoutINS5_IJSC_SC_SC_EEENS5_IJNSA_ILi0EEESY_SY_EEEEENS5_IJNS4_10UnderscoreES11_S11_EEEEENS4_18SM100_TMA_2SM_LOADENS4_14ComposedLayoutINS4_7SwizzleILi1ELi4ELi3EEENS4_18smem_ptr_flag_bitsILi8EEENSW_INS5_IJNSA_ILi8EEESG_EEENS5_IJSG_SC_EEEEEEEvNS4_8identityES14_S1E_vS1F_EENS_8epilogue10collective18CollectiveEpilogueINS1H_23Sm100TmaWarpSpecializedILi2ELi2ELi32ELb0ELb0EEEJNS5_IJNSA_ILi64EEESF_SG_EEENS5_IJNSW_IS1M_SC_EENSW_INS5_IJSG_SB_EEENS5_IJSC_S1M_EEEEEEEESI_SJ_SI_SJ_NS1H_6fusion15FusionCallbacksIS1L_NS1T_17LinearCombinationISI_fSI_fLNS_15FloatRoundStyleE2EEES1N_S1S_JEEENS4_5SM1004TMEM4LOAD26SM100_TMEM_LOAD_32dp32b32xENS4_13SM90_TMA_LOADES1E_NS4_39AutoVectorizingCopyWithAssumedAlignmentILi128EEENS4_14SM90_TMA_STOREES1E_S25_S25_EEEvvEEEEvNT_6ParamsE,@function
        .size           _ZN7cutlass13device_kernelINS_4gemm6kernel13GemmUniversalIN4cute5tupleIJiiiiEEENS1_10collective13CollectiveMmaINS1_35MainloopSm100TmaUmmaWarpSpecializedILi52ELi2ELi4ENS5_IJNS4_1CILi2EEENSA_ILi1EEESC_EEEEENS5_IJNSA_ILi128EEESF_NSA_ILi32EEEEEENS_12float_e5m2_tENS5_IJlSC_lEEESI_SJ_NS4_8TiledMMAINS4_8MMA_AtomIJNS4_10MMA_TraitsINS4_25SM100_MMA_F8F6F4_2x1SM_SSEJSI_SI_fSF_SF_NS4_17integral_constantINS4_4UMMA5MajorELSQ_0EEESR_NSO_INSP_7ScaleInELSS_0EEEST_EEEEEENS4_6LayoutINS5_IJSC_SC_SC_EEENS5_IJNSA_ILi0EEESY_SY_EEEEENS5_IJNS4_10UnderscoreES11_S11_EEEEENS4_18SM100_TMA_2SM_LOADENS4_14ComposedLayoutINS4_7SwizzleILi1ELi4ELi3EEENS4_18smem_ptr_flag_bitsILi8EEENSW_INS5_IJNSA_ILi8EEESG_EEENS5_IJSG_SC_EEEEEEEvNS4_8identityES14_S1E_vS1F_EENS_8epilogue10collective18CollectiveEpilogueINS1H_23Sm100TmaWarpSpecializedILi2ELi2ELi32ELb0ELb0EEEJNS5_IJNSA_ILi64EEESF_SG_EEENS5_IJNSW_IS1M_SC_EENSW_INS5_IJSG_SB_EEENS5_IJSC_S1M_EEEEEEEESI_SJ_SI_SJ_NS1H_6fusion15FusionCallbacksIS1L_NS1T_17LinearCombinationISI_fSI_fLNS_15FloatRoundStyleE2EEES1N_S1S_JEEENS4_5SM1004TMEM4LOAD26SM100_TMEM_LOAD_32dp32b32xENS4_13SM90_TMA_LOADES1E_NS4_39AutoVectorizingCopyWithAssumedAlignmentILi128EEENS4_14SM90_TMA_STOREES1E_S25_S25_EEEvvEEEEvNT_6ParamsE,(.L_x_308 - _ZN7cutlass13device_kernelINS_4gemm6kernel13GemmUniversalIN4cute5tupleIJiiiiEEENS1_10collective13CollectiveMmaINS1_35MainloopSm100TmaUmmaWarpSpecializedILi52ELi2ELi4ENS5_IJNS4_1CILi2EEENSA_ILi1EEESC_EEEEENS5_IJNSA_ILi128EEESF_NSA_ILi32EEEEEENS_12float_e5m2_tENS5_IJlSC_lEEESI_SJ_NS4_8TiledMMAINS4_8MMA_AtomIJNS4_10MMA_TraitsINS4_25SM100_MMA_F8F6F4_2x1SM_SSEJSI_SI_fSF_SF_NS4_17integral_constantINS4_4UMMA5MajorELSQ_0EEESR_NSO_INSP_7ScaleInELSS_0EEEST_EEEEEENS4_6LayoutINS5_IJSC_SC_SC_EEENS5_IJNSA_ILi0EEESY_SY_EEEEENS5_IJNS4_10UnderscoreES11_S11_EEEEENS4_18SM100_TMA_2SM_LOADENS4_14ComposedLayoutINS4_7SwizzleILi1ELi4ELi3EEENS4_18smem_ptr_flag_bitsILi8EEENSW_INS5_IJNSA_ILi8EEESG_EEENS5_IJSG_SC_EEEEEEEvNS4_8identityES14_S1E_vS1F_EENS_8epilogue10collective18CollectiveEpilogueINS1H_23Sm100TmaWarpSpecializedILi2ELi2ELi32ELb0ELb0EEEJNS5_IJNSA_ILi64EEESF_SG_EEENS5_IJNSW_IS1M_SC_EENSW_INS5_IJSG_SB_EEENS5_IJSC_S1M_EEEEEEEESI_SJ_SI_SJ_NS1H_6fusion15FusionCallbacksIS1L_NS1T_17LinearCombinationISI_fSI_fLNS_15FloatRoundStyleE2EEES1N_S1S_JEEENS4_5SM1004TMEM4LOAD26SM100_TMEM_LOAD_32dp32b32xENS4_13SM90_TMA_LOADES1E_NS4_39AutoVectorizingCopyWithAssumedAlignmentILi128EEENS4_14SM90_TMA_STOREES1E_S25_S25_EEEvvEEEEvNT_6ParamsE)
        .other          _ZN7cutlass13device_kernelINS_4gemm6kernel13GemmUniversalIN4cute5tupleIJiiiiEEENS1_10collective13CollectiveMmaINS1_35MainloopSm100TmaUmmaWarpSpecializedILi52ELi2ELi4ENS5_IJNS4_1CILi2EEENSA_ILi1EEESC_EEEEENS5_IJNSA_ILi128EEESF_NSA_ILi32EEEEEENS_12float_e5m2_tENS5_IJlSC_lEEESI_SJ_NS4_8TiledMMAINS4_8MMA_AtomIJNS4_10MMA_TraitsINS4_25SM100_MMA_F8F6F4_2x1SM_SSEJSI_SI_fSF_SF_NS4_17integral_constantINS4_4UMMA5MajorELSQ_0EEESR_NSO_INSP_7ScaleInELSS_0EEEST_EEEEEENS4_6LayoutINS5_IJSC_SC_SC_EEENS5_IJNSA_ILi0EEESY_SY_EEEEENS5_IJNS4_10UnderscoreES11_S11_EEEEENS4_18SM100_TMA_2SM_LOADENS4_14ComposedLayoutINS4_7SwizzleILi1ELi4ELi3EEENS4_18smem_ptr_flag_bitsILi8EEENSW_INS5_IJNSA_ILi8EEESG_EEENS5_IJSG_SC_EEEEEEEvNS4_8identityES14_S1E_vS1F_EENS_8epilogue10collective18CollectiveEpilogueINS1H_23Sm100TmaWarpSpecializedILi2ELi2ELi32ELb0ELb0EEEJNS5_IJNSA_ILi64EEESF_SG_EEENS5_IJNSW_IS1M_SC_EENSW_INS5_IJSG_SB_EEENS5_IJSC_S1M_EEEEEEEESI_SJ_SI_SJ_NS1H_6fusion15FusionCallbacksIS1L_NS1T_17LinearCombinationISI_fSI_fLNS_15FloatRoundStyleE2EEES1N_S1S_JEEENS4_5SM1004TMEM4LOAD26SM100_TMEM_LOAD_32dp32b32xENS4_13SM90_TMA_LOADES1E_NS4_39AutoVectorizingCopyWithAssumedAlignmentILi128EEENS4_14SM90_TMA_STOREES1E_S25_S25_EEEvvEEEEvNT_6ParamsE,@"STO_CUDA_ENTRY STV_DEFAULT"
_ZN7cutlass13device_kernelINS_4gemm6kernel13GemmUniversalIN4cute5tupleIJiiiiEEENS1_10collective13CollectiveMmaINS1_35MainloopSm100TmaUmmaWarpSpecializedILi52ELi2ELi4ENS5_IJNS4_1CILi2EEENSA_ILi1EEESC_EEEEENS5_IJNSA_ILi128EEESF_NSA_ILi32EEEEEENS_12float_e5m2_tENS5_IJlSC_lEEESI_SJ_NS4_8TiledMMAINS4_8MMA_AtomIJNS4_10MMA_TraitsINS4_25SM100_MMA_F8F6F4_2x1SM_SSEJSI_SI_fSF_SF_NS4_17integral_constantINS4_4UMMA5MajorELSQ_0EEESR_NSO_INSP_7ScaleInELSS_0EEEST_EEEEEENS4_6LayoutINS5_IJSC_SC_SC_EEENS5_IJNSA_ILi0EEESY_SY_EEEEENS5_IJNS4_10UnderscoreES11_S11_EEEEENS4_18SM100_TMA_2SM_LOADENS4_14ComposedLayoutINS4_7SwizzleILi1ELi4ELi3EEENS4_18smem_ptr_flag_bitsILi8EEENSW_INS5_IJNSA_ILi8EEESG_EEENS5_IJSG_SC_EEEEEEEvNS4_8identityES14_S1E_vS1F_EENS_8epilogue10collective18CollectiveEpilogueINS1H_23Sm100TmaWarpSpecializedILi2ELi2ELi32ELb0ELb0EEEJNS5_IJNSA_ILi64EEESF_SG_EEENS5_IJNSW_IS1M_SC_EENSW_INS5_IJSG_SB_EEENS5_IJSC_S1M_EEEEEEEESI_SJ_SI_SJ_NS1H_6fusion15FusionCallbacksIS1L_NS1T_17LinearCombinationISI_fSI_fLNS_15FloatRoundStyleE2EEES1N_S1S_JEEENS4_5SM1004TMEM4LOAD26SM100_TMEM_LOAD_32dp32b32xENS4_13SM90_TMA_LOADES1E_NS4_39AutoVectorizingCopyWithAssumedAlignmentILi128EEENS4_14SM90_TMA_STOREES1E_S25_S25_EEEvvEEEEvNT_6ParamsE:
[----:B------:R-:W1:Y:S01]  /*0000*/  LDC R1, c[0x0][0x37c] ;  /* 0x0000df00ff017b82 */ /* 0x000e620000000800 */
[----:B------:R-:W2:Y:S01]  /*0010*/  S2R R109, SR_TID.X ;  /* 0x00000000006d7919 */ /* 0x000ea20000002100 */
[----:B------:R-:W3:Y:S06]  /*0020*/  LDCU.64 UR6, c[0x0][0x890] ;  /* 0x00011200ff0677ac */ /* 0x000eec0008000a00 */
[----:B------:R-:W4:Y:S01]  /*0030*/  S2UR UR37, SR_CgaCtaId ;  /* 0x00000000002579c3 */ /* 0x000f220000008800 */
[----:B------:R-:W-:Y:S02]  /*0040*/  PRMT R95, RZ, 0x7610, R95 ;  /* 0x00007610ff5f7816 */ /* 0x000fe4000000005f */
[----:B------:R-:W-:Y:S01]  /*0050*/  ELECT P1, URZ, PT ;  /* 0x0000000000ff782f */ /* 0x000fe20003820000 */
[----:B------:R-:W1:Y:S01]  /*0060*/  LDCU.64 UR46, c[0x0][0x358] ;  /* 0x00006b00ff2e77ac */ /* 0x000e620008000a00 */
[----:B---3--:R-:W-:-:S04]  /*0070*/  UISETP.NE.U32.AND UP0, UPT, UR6, URZ, UPT ;  /* 0x000000ff0600728c */ /* 0x008fc8000bf05070 */
[----:B------:R-:W-:Y:S02]  /*0080*/  UISETP.NE.AND.EX UP0, UPT, UR7, URZ, UPT, UP0 ;  /* 0x000000ff0700728c */ /* 0x000fe4000bf05300 */
[----:B----4-:R-:W-:Y:S02]  /*0090*/  ULOP3.LUT UR5, UR37, 0x1, URZ, 0xc0, !UPT ;  /* 0x0000000125057892 */ /* 0x010fe4000f8ec0ff */
[----:B------:R-:W-:Y:S01]  /*00a0*/  ULOP3.LUT UR4, UR37, 0x1, URZ, 0x3c, !UPT ;  /* 0x0000000125047892 */ /* 0x000fe2000f8e3cff */
[----:B--2---:R-:W-:-:S05]  /*00b0*/  SHF.R.U32.HI R102, RZ, 0x5, R109 ;  /* 0x00000005ff667819 */ /* 0x004fca000001166d */
[----:B------:R-:W2:Y:S02]  /*00c0*/  SHFL.IDX PT, R0, R102, RZ, 0x1f ;  /* 0x00001fff66007589 */ /* 0x000ea400000e0000 */
[----:B--2---:R-:W-:Y:S01]  /*00d0*/  R2UR UR10, R0 ;  /* 0x00000000000a72ca */ /* 0x004fe200000e0000 */
[----:B-1----:R-:W-:-:S14]  /*00e0*/  BRA.U UP0, `(.L_x_0) ;  /* 0x00000001002c7547 */ /* 0x002fdc000b800000 */
[----:B------:R-:W1:Y:S02]  /*00f0*/  LDCU.64 UR8, c[0x0][0x888] ;  /* 0x00011100ff0877ac */ /* 0x000e640008000a00 */
[----:B-1----:R-:W-:-:S04]  /*0100*/  UISETP.NE.U32.AND UP0, UPT, UR8, URZ, UPT ;  /* 0x000000ff0800728c */ /* 0x002fc8000bf05070 */
[----:B------:R-:W-:-:S09]  /*0110*/  UISETP.NE.AND.EX UP0, UPT, UR9, URZ, UPT, UP0 ;  /* 0x000000ff0900728c */ /* 0x000fd2000bf05300 */
[----:B------:R-:W-:Y:S05]  /*0120*/  BRA.U !UP0, `(.L_x_1) ;  /* 0x0000000108107547 */ /* 0x000fea000b800000 */
[----:B------:R-:W1:Y:S02]  /*0130*/  LDC.64 R2, c[0x0][0x888] ;  /* 0x00022200ff027b82 */ /* 0x000e640000000a00 */
[----:B-1----:R1:W5:Y:S01]  /*0140*/  LDG.E R49, desc[UR46][R2.64] ;  /* 0x0000002e02317981 */ /* 0x002362000c1e1900 */
[----:B------:R-:W-:Y:S01]  /*0150*/  HFMA2 R95, -RZ, RZ, 0, 5.9604644775390625e-08 ;  /* 0x00000001ff5f7431 */ /* 0x000fe200000001ff */
[----:B------:R-:W-:Y:S05]  /*0160*/  BRA `(.L_x_0) ;  /* 0x00000000000c7947 */ /* 0x000fea0003800000 */
.L_x_1:
[----:B------:R-:W1:Y:S01]  /*0170*/  LDCU UR8, c[0x0][0x880] ;  /* 0x00011000ff0877ac */ /* 0x000e620008000800 */
[----:B------:R-:W-:Y:S01]  /*0180*/  HFMA2 R95, -RZ, RZ, 0, 5.9604644775390625e-08 ;  /* 0x00000001ff5f7431 */ /* 0x000fe200000001ff */
[----:B-1----:R-:W-:-:S07]  /*0190*/  MOV R49, UR8 ;  /* 0x0000000800317c02 */ /* 0x002fce0008000f00 */
.L_x_0:
[----:B------:R-:W2:Y:S02]  /*01a0*/  LDCU.64 UR8, c[0x0][0x8b0] ;  /* 0x00011600ff0877ac */ /* 0x000ea40008000a00 */
[----:B--2---:R-:W-:-:S04]  /*01b0*/  UISETP.NE.U32.AND UP0, UPT, UR8, URZ, UPT ;  /* 0x000000ff0800728c */ /* 0x004fc8000bf05070 */
[----:B------:R-:W-:-:S09]  /*01c0*/  UISETP.NE.AND.EX UP0, UPT, UR9, URZ, UPT, UP0 ;  /* 0x000000ff0900728c */ /* 0x000fd2000bf05300 */
[----:B------:R-:W-:Y:S05]  /*01d0*/  BRA.U UP0, `(.L_x_2) ;  /* 0x0000000100247547 */ /* 0x000fea000b800000 */
[----:B------:R-:W2:Y:S02]  /*01e0*/  LDCU.64 UR8, c[0x0][0x8a8] ;  /* 0x00011500ff0877ac */ /* 0x000ea40008000a00 */
[----:B--2---:R-:W-:-:S04]  /*01f0*/  UISETP.NE.U32.AND UP0, UPT, UR8, URZ, UPT ;  /* 0x000000ff0800728c */ /* 0x004fc8000bf05070 */
[----:B------:R-:W-:-:S09]  /*0200*/  UISETP.NE.AND.EX UP0, UPT, UR9, URZ, UPT, UP0 ;  /* 0x000000ff0900728c */ /* 0x000fd2000bf05300 */
[----:B------:R-:W-:Y:S05]  /*0210*/  BRA.U !UP0, `(.L_x_3) ;  /* 0x00000001080c7547 */ /* 0x000fea000b800000 */
[----:B------:R-:W2:Y:S02]  /*0220*/  LDC.64 R46, c[0x0][0x8a8] ;  /* 0x00022a00ff2e7b82 */ /* 0x000ea40000000a00 */
[----:B--2---:R2:W5:Y:S01]  /*0230*/  LDG.E R46, desc[UR46][R46.64] ;  /* 0x0000002e2e2e7981 */ /* 0x004562000c1e1900 */
[----:B------:R-:W-:Y:S05]  /*0240*/  BRA `(.L_x_2) ;  /* 0x0000000000087947 */ /* 0x000fea0003800000 */
.L_x_3:
[----:B------:R-:W2:Y:S02]  /*0250*/  LDCU UR8, c[0x0][0x8a0] ;  /* 0x00011400ff0877ac */ /* 0x000ea40008000800 */
[----:B--2---:R-:W-:Y:S02]  /*0260*/  MOV R46, UR8 ;  /* 0x00000008002e7c02 */ /* 0x004fe40008000f00 */
.L_x_2:
[----:B------:R-:W-:Y:S01]  /*0270*/  IMAD.U32 R0, RZ, RZ, UR10 ;  /* 0x0000000aff007e24 */ /* 0x000fe2000f8e00ff */
[----:B------:R-:W-:Y:S04]  /*0280*/  BSSY.RECONVERGENT B0, `(.L_x_4) ;  /* 0x000000c000007945 */ /* 0x000fe80003800200 */
[C---:B------:R-:W-:Y:S02]  /*0290*/  ISETP.NE.OR P2, PT, R0.reuse, 0x1, !P1 ;  /* 0x000000010000780c */ /* 0x040fe40004f45670 */
[----:B------:R-:W-:-:S11]  /*02a0*/  ISETP.NE.OR P0, PT, R0, 0x3, !P1 ;  /* 0x000000030000780c */ /* 0x000fd60004f05670 */
[----:B------:R-:W-:Y:S05]  /*02b0*/  @P2 BRA `(.L_x_5) ;  /* 0x0000000000202947 */ /* 0x000fea0003800000 */
[----:B------:R-:W3:Y:S02]  /*02c0*/  LDCU.64 UR8, c[0x0][0x348] ;  /* 0x00006900ff0877ac */ /* 0x000ee40008000a00 */
[----:B---3--:R-:W-:Y:S02]  /*02d0*/  UIADD3 UR12, UP1, UPT, UR8, 0x80, URZ ;  /* 0x00000080080c7890 */ /* 0x008fe4000ff3e0ff */
[----:B------:R-:W-:Y:S02]  /*02e0*/  UIADD3 UR8, UP0, UPT, UR8, 0x180, URZ ;  /* 0x0000018008087890 */ /* 0x000fe4000ff1e0ff */
[----:B------:R-:W-:Y:S02]  /*02f0*/  UIADD3.X UR13, UPT, UPT, URZ, UR9, URZ, UP1, !UPT ;  /* 0x00000009ff0d7290 */ /* 0x000fe40008ffe4ff */
[----:B------:R-:W-:-:S07]  /*0300*/  UIADD3.X UR9, UPT, UPT, URZ, UR9, URZ, UP0, !UPT ;  /* 0x00000009ff097290 */ /* 0x000fce00087fe4ff */
[----:B------:R3:W-:Y:S02]  /*0310*/  UTMACCTL.PF [UR12] ;  /* 0x000000000c0079b9 */ /* 0x0007e40008040000 */
[----:B------:R3:W-:Y:S02]  /*0320*/  UTMACCTL.PF [UR8] ;  /* 0x00000000080079b9 */ /* 0x0007e40008040000 */
[----:B---3--:R-:W-:Y:S01]  /*0330*/  NOP ;  /* 0x0000000000007918 */ /* 0x008fe20000000000 */
.L_x_5:
[----:B------:R-:W-:Y:S05]  /*0340*/  BSYNC.RECONVERGENT B0 ;  /* 0x0000000000007941 */ /* 0x000fea0003800200 */
.L_x_4:
[----:B------:R-:W-:Y:S04]  /*0350*/  BSSY.RECONVERGENT B0, `(.L_x_6) ;  /* 0x000000a000007945 */ /* 0x000fe80003800200 */
        /* <DEDUP_REMOVED lines=9> */
.L_x_7:
[----:B------:R-:W-:Y:S05]  /*03f0*/  BSYNC.RECONVERGENT B0 ;  /* 0x0000000000007941 */ /* 0x000fea0003800200 */
.L_x_6:
[----:B------:R-:W3:Y:S01]  /*0400*/  LDCU.64 UR8, c[0x0][0x888] ;  /* 0x00011100ff0877ac */ /* 0x000ee20008000a00 */
[----:B------:R-:W-:Y:S02]  /*0410*/  UISETP.EQ.U32.AND UP1, UPT, UR6, URZ, UPT ;  /* 0x000000ff0600728c */ /* 0x000fe4000bf22070 */
[----:B------:R-:W-:Y:S02]  /*0420*/  UPLOP3.LUT UP5, UPT, UPT, UPT, UPT, 0x80, 0x8 ;  /* 0x000000000008789c */ /* 0x000fe40003faf070 */
[----:B---3--:R-:W-:-:S04]  /*0430*/  UISETP.NE.U32.AND UP0, UPT, UR8, URZ, UPT ;  /* 0x000000ff0800728c */ /* 0x008fc8000bf05070 */
[----:B------:R-:W-:-:S04]  /*0440*/  UISETP.NE.AND.EX UP0, UPT, UR9, URZ, UPT, UP0 ;  /* 0x000000ff0900728c */ /* 0x000fc8000bf05300 */
[----:B------:R-:W-:-:S04]  /*0450*/  UISETP.EQ.OR.EX UP2, UPT, UR7, URZ, !UP0, UP1 ;  /* 0x000000ff0700728c */ /* 0x000fc8000c742710 */
[----:B------:R-:W-:-:S05]  /*0460*/  UP2UR UR50, UPR, URZ, 0x4 ;  /* 0x00000004ff327883 */ /* 0x000fca0008000000 */
[----:B------:R-:W-:Y:S07]  /*0470*/  BRA.U !UP2, `(.L_x_8) ;  /* 0x000000010a207547 */ /* 0x000fee000b800000 */
[----:B------:R-:W-:Y:S01]  /*0480*/  UISETP.NE.U32.AND UP2, UPT, UR6, URZ, UPT ;  /* 0x000000ff0600728c */ /* 0x000fe2000bf45070 */
[----:B-----5:R-:W-:Y:S01]  /*0490*/  FSETP.NEU.AND P0, PT, R49, RZ, PT ;  /* 0x000000ff3100720b */ /* 0x020fe20003f0d000 */
[----:B------:R-:W-:Y:S02]  /*04a0*/  USEL UR6, URZ, 0xffffffff, UP0 ;  /* 0xffffffffff067887 */ /* 0x000fe40008000000 */
[----:B------:R-:W-:-:S10]  /*04b0*/  UISETP.NE.AND.EX UP2, UPT, UR7, URZ, UPT, UP2 ;  /* 0x000000ff0700728c */ /* 0x000fd4000bf45320 */
[----:B------:R-:W-:Y:S01]  /*04c0*/  VOTEU.ANY UP1, P0 ;  /* 0x0000000000ff7886 */ /* 0x000fe20000020100 */
[----:B------:R-:W-:-:S04]  /*04d0*/  @!UP2 USEL UR6, URZ, 0xffffffff, UP1 ;  /* 0xffffffffff06a887 */ /* 0x000fc80008800000 */
[----:B------:R-:W-:-:S04]  /*04e0*/  ULOP3.LUT UR6, UR6, 0x1, URZ, 0xc0, !UPT ;  /* 0x0000000106067892 */ /* 0x000fc8000f8ec0ff */
[----:B------:R-:W-:-:S11]  /*04f0*/  UISETP.NE.U32.AND UP5, UPT, UR6, 0x1, UPT ;  /* 0x000000010600788c */ /* 0x000fd6000bfa5070 */
.L_x_8:
[----:B------:R-:W3:Y:S01]  /*0500*/  SHFL.IDX PT, R0, R102, RZ, 0x1f ;  /* 0x00001fff66007589 */ /* 0x000ee200000e0000 */
[----:B------:R-:W-:-:S04]  /*0510*/  UISETP.NE.AND UP1, UPT, UR10, 0x2, UPT ;  /* 0x000000020a00788c */ /* 0x000fc8000bf25270 */
[----:B------:R-:W-:Y:S02]  /*0520*/  UISETP.EQ.AND UP2, UPT, UR5, URZ, !UP1 ;  /* 0x000000ff0500728c */ /* 0x000fe4000cf42270 */
[----:B------:R-:W-:-:S04]  /*0530*/  USEL UR6, URZ, 0x1, UP1 ;  /* 0x00000001ff067887 */ /* 0x000fc80008800000 */
[----:B------:R-:W-:Y:S02]  /*0540*/  PLOP3.LUT P5, PT, P1, PT, UP2, 0x80, 0x8 ;  /* 0x000000000008781c */ /* 0x000fe40000faf028 */
[----:B---3--:R-:W-:-:S13]  /*0550*/  ISETP.NE.AND P0, PT, R0, RZ, PT ;  /* 0x000000ff0000720c */ /* 0x008fda0003f05270 */
[----:B------:R-:W-:Y:S05]  /*0560*/  @P0 BRA `(.L_x_9) ;  /* 0x0000000400d00947 */ /* 0x000fea0003800000 */
[----:B------:R-:W-:Y:S01]  /*0570*/  ELECT P0, URZ, PT ;  /* 0x0000000000ff782f */ /* 0x000fe20003800000 */
[----:B------:R-:W-:-:S12]  /*0580*/  BSSY.RECONVERGENT B0, `(.L_x_9) ;  /* 0x0000072000007945 */ /* 0x000fd80003800200 */
[----:B------:R-:W-:Y:S05]  /*0590*/  @!P0 BRA `(.L_x_10) ;  /* 0x0000000400c08947 */ /* 0x000fea0003800000 */
[----:B------:R-:W-:Y:S01]  /*05a0*/  UMOV UR8, 0x400 ;  /* 0x0000040000087882 */ /* 0x000fe20000000000 */
[----:B------:R-:W-:Y:S01]  /*05b0*/  UMOV UR7, 0x1 ;  /* 0x0000000100077882 */ /* 0x000fe20000000000 */
[----:B------:R-:W-:Y:S02]  /*05c0*/  ULEA UR8, UR37, UR8, 0x18 ;  /* 0x0000000825087291 */ /* 0x000fe4000f8ec0ff */
[----:B------:R-:W-:-:S04]  /*05d0*/  UIADD3 UR12, UPT, UPT, -UR7, 0x100000, URZ ;  /* 0x00100000070c7890 */ /* 0x000fc8000fffe1ff */
[----:B------:R-:W-:Y:S02]  /*05e0*/  USHF.L.U32 UR13, UR12, 0xb, URZ ;  /* 0x0000000b0c0d7899 */ /* 0x000fe400080006ff */
[----:B------:R-:W-:Y:S01]  /*05f0*/  USHF.L.U32 UR12, UR12, 0x1, URZ ;  /* 0x000000010c0c7899 */ /* 0x000fe200080006ff */
[----:B------:R-:W3:Y:S11]  /*0600*/  FENCE.VIEW.ASYNC.S ;  /* 0x00000000000073c6 */ /* 0x000ef60000000000 */
[----:B---3--:R3:W4:Y:S01]  /*0610*/  SYNCS.EXCH.64 URZ, [UR8], UR12 ;  /* 0x0000000c08ff75b2 */ /* 0x0087220008000100 */
[----:B------:R3:W1:Y:S01]  /*0620*/  SYNCS.EXCH.64 URZ, [UR8+0x1a0], UR12 ;  /* 0x0001a00c08ff75b2 */ /* 0x0006620008000100 */
        /* <DEDUP_REMOVED lines=101> */
[----:B------:R3:W1:Y:S02]  /*0c80*/  SYNCS.EXCH.64 URZ, [UR8+0x338], UR12 ;  /* 0x0003380c08ff75b2 */ /* 0x0006640008000100 */
[----:B---34-:R-:W-:Y:S01]  /*0c90*/  NOP ;  /* 0x0000000000007918 */ /* 0x018fe20000000000 */
.L_x_10:
[----:B------:R-:W-:Y:S05]  /*0ca0*/  BSYNC.RECONVERGENT B0 ;  /* 0x0000000000007941 */ /* 0x000fea0003800200 */
.L_x_9:
[----:B------:R-:W3:Y:S01]  /*0cb0*/  SHFL.IDX PT, R0, R102, RZ, 0x1f ;  /* 0x00001fff66007589 */ /* 0x000ee200000e0000 */
[----:B------:R-:W-:Y:S01]  /*0cc0*/  NOP ;  /* 0x0000000000007918 */ /* 0x000fe20000000000 */
[----:B---3--:R-:W-:-:S13]  /*0cd0*/  ISETP.NE.AND P0, PT, R0, 0x1, PT ;  /* 0x000000010000780c */ /* 0x008fda0003f05270 */
[----:B------:R-:W-:Y:S05]  /*0ce0*/  @P0 BRA `(.L_x_11) ;  /* 0x0000000000440947 */ /* 0x000fea0003800000 */
[----:B------:R-:W-:Y:S01]  /*0cf0*/  UMOV UR9, 0x400 ;  /* 0x0000040000097882 */ /* 0x000fe20000000000 */
[----:B------:R-:W-:Y:S01]  /*0d00*/  UMOV UR8, 0x20 ;  /* 0x0000002000087882 */ /* 0x000fe20000000000 */
[----:B------:R-:W-:Y:S01]  /*0d10*/  UMOV UR7, 0x80 ;  /* 0x0000008000077882 */ /* 0x000fe20000000000 */
[----:B------:R-:W-:Y:S02]  /*0d20*/  ULEA UR9, UR37, UR9, 0x18 ;  /* 0x0000000925097291 */ /* 0x000fe4000f8ec0ff */
[----:B------:R-:W-:-:S04]  /*0d30*/  UIADD3 UR12, UPT, UPT, -UR8, 0x100000, URZ ;  /* 0x00100000080c7890 */ /* 0x000fc8000fffe1ff */
[----:B------:R-:W-:Y:S02]  /*0d40*/  USHF.L.U32 UR13, UR12, 0xb, URZ ;  /* 0x0000000b0c0d7899 */ /* 0x000fe400080006ff */
[----:B------:R-:W-:Y:S02]  /*0d50*/  USHF.L.U32 UR12, UR12, 0x1, URZ ;  /* 0x000000010c0c7899 */ /* 0x000fe400080006ff */
[----:B------:R-:W-:-:S04]  /*0d60*/  UIADD3 UR14, UPT, UPT, -UR7, 0x100000, URZ ;  /* 0x00100000070e7890 */ /* 0x000fc8000fffe1ff */
[----:B------:R-:W-:Y:S02]  /*0d70*/  USHF.L.U32 UR15, UR14, 0xb, URZ ;  /* 0x0000000b0e0f7899 */ /* 0x000fe400080006ff */
[----:B------:R-:W-:Y:S01]  /*0d80*/  USHF.L.U32 UR14, UR14, 0x1, URZ ;  /* 0x000000010e0e7899 */ /* 0x000fe200080006ff */
[----:B------:R-:W-:Y:S01]  /*0d90*/  ELECT P0, URZ, PT ;  /* 0x0000000000ff782f */ /* 0x000fe20003800000 */
[----:B------:R-:W3:Y:S02]  /*0da0*/  FENCE.VIEW.ASYNC.S ;  /* 0x00000000000073c6 */ /* 0x000ee40000000000 */
[----:B---3--:R3:W4:Y:S08]  /*0db0*/  SYNCS.EXCH.64 URZ, [UR9+0x340], UR12 ;  /* 0x0003400c09ff75b2 */ /* 0x0087300008000100 */
[----:B------:R3:W1:Y:S01]  /*0dc0*/  SYNCS.EXCH.64 URZ, [UR9+0x350], UR14 ;  /* 0x0003500e09ff75b2 */ /* 0x0006620008000100 */
[----:B------:R3:W1:Y:S01]  /*0dd0*/  SYNCS.EXCH.64 URZ, [UR9+0x348], UR12 ;  /* 0x0003480c09ff75b2 */ /* 0x0006620008000100 */
[----:B------:R3:W1:Y:S01]  /*0de0*/  SYNCS.EXCH.64 URZ, [UR9+0x358], UR14 ;  /* 0x0003580e09ff75b2 */ /* 0x0006620008000100 */
[----:B------:R-:W-:Y:S01]  /*0df0*/  NOP ;  /* 0x0000000000007918 */ /* 0x000fe20000000000 */
.L_x_11:
[----:B------:R-:W2:Y:S01]  /*0e00*/  SHFL.IDX PT, R0, R102, RZ, 0x1f ;  /* 0x00001fff66007589 */ /* 0x000ea200000e0000 */
[----:B------:R-:W-:Y:S01]  /*0e10*/  NOP ;  /* 0x0000000000007918 */ /* 0x000fe20000000000 */
[----:B--2---:R-:W-:-:S13]  /*0e20*/  ISETP.NE.AND P0, PT, R0, 0x3, PT ;  /* 0x000000030000780c */ /* 0x004fda0003f05270 */
[----:B------:R-:W-:Y:S05]  /*0e30*/  @P0 BRA `(.L_x_12) ;  /* 0x00000000002c0947 */ /* 0x000fea0003800000 */
[----:B------:R-:W-:Y:S01]  /*0e40*/  UMOV UR8, 0x400 ;  /* 0x0000040000087882 */ /* 0x000fe20000000000 */
[----:B------:R-:W-:Y:S01]  /*0e50*/  UMOV UR7, 0x20 ;  /* 0x0000002000077882 */ /* 0x000fe20000000000 */
[----:B------:R-:W-:Y:S02]  /*0e60*/  ULEA UR8, UR37, UR8, 0x18 ;  /* 0x0000000825087291 */ /* 0x000fe4000f8ec0ff */
[----:B---3--:R-:W-:-:S04]  /*0e70*/  UIADD3 UR12, UPT, UPT, -UR7, 0x100000, URZ ;  /* 0x00100000070c7890 */ /* 0x008fc8000fffe1ff */
[----:B------:R-:W-:Y:S02]  /*0e80*/  USHF.L.U32 UR13, UR12, 0xb, URZ ;  /* 0x0000000b0c0d7899 */ /* 0x000fe400080006ff */
[----:B------:R-:W-:Y:S01]  /*0e90*/  USHF.L.U32 UR12, UR12, 0x1, URZ ;  /* 0x000000010c0c7899 */ /* 0x000fe200080006ff */
[----:B------:R-:W-:Y:S01]  /*0ea0*/  ELECT P0, URZ, PT ;  /* 0x0000000000ff782f */ /* 0x000fe20003800000 */
[----:B------:R-:W2:Y:S10]  /*0eb0*/  FENCE.VIEW.ASYNC.S ;  /* 0x00000000000073c6 */ /* 0x000eb40000000000 */
[----:B--2---:R2:W3:Y:S01]  /*0ec0*/  SYNCS.EXCH.64 URZ, [UR8+0x360], UR12 ;  /* 0x0003600c08ff75b2 */ /* 0x0044e20008000100 */
[----:B------:R2:W1:Y:S01]  /*0ed0*/  SYNCS.EXCH.64 URZ, [UR8+0x368], UR12 ;  /* 0x0003680c08ff75b2 */ /* 0x0004620008000100 */
[----:B------:R-:W-:Y:S01]  /*0ee0*/  NOP ;  /* 0x0000000000007918 */ /* 0x000fe20000000000 */
.L_x_12:
[----:B------:R-:W4:Y:S01]  /*0ef0*/  SHFL.IDX PT, R0, R102, RZ, 0x1f ;  /* 0x00001fff66007589 */ /* 0x000f2200000e0000 */
[----:B------:R-:W-:Y:S01]  /*0f00*/  NOP ;  /* 0x0000000000007918 */ /* 0x000fe20000000000 */
[----:B----4-:R-:W-:-:S13]  /*0f10*/  ISETP.NE.AND P0, PT, R0, 0x4, PT ;  /* 0x000000040000780c */ /* 0x010fda0003f05270 */
[----:B------:R-:W-:Y:S05]  /*0f20*/  @P0 BRA `(.L_x_13) ;  /* 0x0000000000480947 */ /* 0x000fea0003800000 */
[----:B---3--:R-:W-:Y:S01]  /*0f30*/  UMOV UR9, 0x1e0 ;  /* 0x000001e000097882 */ /* 0x008fe20000000000 */
[----:B--2---:R-:W-:Y:S01]  /*0f40*/  UMOV UR8, 0x400 ;  /* 0x0000040000087882 */ /* 0x004fe20000000000 */
[----:B------:R-:W-:Y:S01]  /*0f50*/  USEL UR9, UR9, 0x1a0, UP5 ;  /* 0x000001a009097887 */ /* 0x000fe2000a800000 */
        /* <DEDUP_REMOVED lines=9> */
[----:B------:R-:W2:Y:S02]  /*0ff0*/  FENCE.VIEW.ASYNC.S ;  /* 0x00000000000073c6 */ /* 0x000ea40000000000 */
[----:B--2---:R4:W2:Y:S08]  /*1000*/  SYNCS.EXCH.64 URZ, [UR8+0x370], UR12 ;  /* 0x0003700c08ff75b2 */ /* 0x0048b00008000100 */
[----:B------:R4:W3:Y:S01]  /*1010*/  SYNCS.EXCH.64 URZ, [UR8+0x380], UR14 ;  /* 0x0003800e08ff75b2 */ /* 0x0008e20008000100 */
[----:B------:R4:W1:Y:S01]  /*1020*/  SYNCS.EXCH.64 URZ, [UR8+0x378], UR12 ;  /* 0x0003780c08ff75b2 */ /* 0x0008620008000100 */
[----:B------:R4:W1:Y:S02]  /*1030*/  SYNCS.EXCH.64 URZ, [UR8+0x388], UR14 ;  /* 0x0003880e08ff75b2 */ /* 0x0008640008000100 */
[----:B----4-:R-:W-:Y:S01]  /*1040*/  NOP ;  /* 0x0000000000007918 */ /* 0x010fe20000000000 */
.L_x_13:
[----:B------:R-:W4:Y:S01]  /*1050*/  SHFL.IDX PT, R0, R102, RZ, 0x1f ;  /* 0x00001fff66007589 */ /* 0x000f2200000e0000 */
[----:B------:R-:W-:Y:S01]  /*1060*/  NOP ;  /* 0x0000000000007918 */ /* 0x000fe20000000000 */
[----:B----4-:R-:W-:-:S13]  /*1070*/  ISETP.NE.AND P0, PT, R0, 0x5, PT ;  /* 0x000000050000780c */ /* 0x010fda0003f05270 */
[----:B------:R-:W-:Y:S05]  /*1080*/  @P0 BRA `(.L_x_14) ;  /* 0x0000000000540947 */ /* 0x000fea0003800000 */
[----:B---3--:R-:W-:Y:S01]  /*1090*/  UMOV UR9, 0x400 ;  /* 0x0000040000097882 */ /* 0x008fe20000000000 */
[----:B--2---:R-:W-:Y:S01]  /*10a0*/  UMOV UR8, 0x1 ;  /* 0x0000000100087882 */ /* 0x004fe20000000000 */
        /* <DEDUP_REMOVED lines=13> */
[----:B------:R4:W1:Y:S01]  /*1180*/  SYNCS.EXCH.64 URZ, [UR9+0x3b8], UR14 ;  /* 0x0003b80e09ff75b2 */ /* 0x0008620008000100 */
[----:B------:R4:W1:Y:S01]  /*1190*/  SYNCS.EXCH.64 URZ, [UR9+0x3a0], UR12 ;  /* 0x0003a00c09ff75b2 */ /* 0x0008620008000100 */
[----:B------:R4:W1:Y:S01]  /*11a0*/  SYNCS.EXCH.64 URZ, [UR9+0x3c0], UR14 ;  /* 0x0003c00e09ff75b2 */ /* 0x0008620008000100 */
[----:B------:R4:W1:Y:S01]  /*11b0*/  SYNCS.EXCH.64 URZ, [UR9+0x3a8], UR12 ;  /* 0x0003a80c09ff75b2 */ /* 0x0008620008000100 */
[----:B------:R4:W1:Y:S02]  /*11c0*/  SYNCS.EXCH.64 URZ, [UR9+0x3c8], UR14 ;  /* 0x0003c80e09ff75b2 */ /* 0x0008640008000100 */
[----:B----4-:R-:W-:Y:S01]  /*11d0*/  NOP ;  /* 0x0000000000007918 */ /* 0x010fe20000000000 */
.L_x_14:
[----:B------:R-:W4:Y:S01]  /*11e0*/  SHFL.IDX PT, R0, R102, RZ, 0x1f ;  /* 0x00001fff66007589 */ /* 0x000f2200000e0000 */
[----:B------:R-:W-:Y:S01]  /*11f0*/  ISETP.NE.OR P1, PT, RZ, UR10, !P1 ;  /* 0x0000000aff007c0c */ /* 0x000fe2000cf25670 */
[----:B------:R-:W-:Y:S01]  /*1200*/  NOP ;  /* 0x0000000000007918 */ /* 0x000fe20000000000 */
[----:B----4-:R-:W-:-:S13]  /*1210*/  ISETP.NE.AND P0, PT, R0, 0x3, PT ;  /* 0x000000030000780c */ /* 0x010fda0003f05270 */
[----:B------:R-:W-:Y:S05]  /*1220*/  @P0 BRA `(.L_x_15) ;  /* 0x0000000000340947 */ /* 0x000fea0003800000 */
[----:B--2---:R-:W-:Y:S01]  /*1230*/  UMOV UR8, 0x400 ;  /* 0x0000040000087882 */ /* 0x004fe20000000000 */
[----:B------:R-:W-:Y:S01]  /*1240*/  UMOV UR7, 0x20 ;  /* 0x0000002000077882 */ /* 0x000fe20000000000 */
[----:B------:R-:W-:Y:S02]  /*1250*/  ULEA UR8, UR37, UR8, 0x18 ;  /* 0x0000000825087291 */ /* 0x000fe4000f8ec0ff */
[----:B---3--:R-:W-:-:S04]  /*1260*/  UIADD3 UR12, UPT, UPT, -UR7, 0x100000, URZ ;  /* 0x00100000070c7890 */ /* 0x008fc8000fffe1ff */
[----:B------:R-:W-:Y:S02]  /*1270*/  USHF.L.U32 UR13, UR12, 0xb, URZ ;  /* 0x0000000b0c0d7899 */ /* 0x000fe400080006ff */
[----:B------:R-:W-:Y:S01]  /*1280*/  USHF.L.U32 UR12, UR12, 0x1, URZ ;  /* 0x000000010c0c7899 */ /* 0x000fe200080006ff */
[----:B------:R-:W-:Y:S01]  /*1290*/  ELECT P0, URZ, PT ;  /* 0x0000000000ff782f */ /* 0x000fe20003800000 */
[----:B------:R-:W2:Y:S10]  /*12a0*/  FENCE.VIEW.ASYNC.S ;  /* 0x00000000000073c6 */ /* 0x000eb40000000000 */
[----:B--2---:R4:W2:Y:S01]  /*12b0*/  SYNCS.EXCH.64 URZ, [UR8+0x3d0], UR12 ;  /* 0x0003d00c08ff75b2 */ /* 0x0048a20008000100 */
[----:B------:R4:W3:Y:S01]  /*12c0*/  SYNCS.EXCH.64 URZ, [UR8+0x3e0], UR12 ;  /* 0x0003e00c08ff75b2 */ /* 0x0008e20008000100 */
[----:B------:R4:W1:Y:S01]  /*12d0*/  SYNCS.EXCH.64 URZ, [UR8+0x3d8], UR12 ;  /* 0x0003d80c08ff75b2 */ /* 0x0008620008000100 */
[----:B------:R4:W1:Y:S02]  /*12e0*/  SYNCS.EXCH.64 URZ, [UR8+0x3e8], UR12 ;  /* 0x0003e80c08ff75b2 */ /* 0x0008640008000100 */
[----:B----4-:R-:W-:Y:S01]  /*12f0*/  NOP ;  /* 0x0000000000007918 */ /* 0x010fe20000000000 */
.L_x_15:
[----:B------:R-:W-:Y:S01]  /*1300*/  VOTEU.ALL UP1, P1 ;  /* 0x0000000000ff7886 */ /* 0x000fe20000820000 */
[----:B--2---:R-:W2:Y:S01]  /*1310*/  LDCU UR8, c[0x0][0x36c] ;  /* 0x00006d80ff0877ac */ /* 0x004ea20008000800 */
[----:B------:R-:W-:Y:S01]  /*1320*/  NOP ;  /* 0x0000000000007918 */ /* 0x000fe20000000000 */
[----:B------:R-:W-:Y:S01]  /*1330*/  LOP3.LUT R10, R109, 0x1f, RZ, 0xc0, !PT ;  /* 0x0000001f6d0a7812 */ /* 0x000fe200078ec0ff */
[----:B---3--:R-:W-:Y:S01]  /*1340*/  UMOV UR12, 0x20 ;  /* 0x00000020000c7882 */ /* 0x008fe20000000000 */
[----:B------:R-:W-:Y:S01]  /*1350*/  @!UP1 UMOV UR7, 0x400 ;  /* 0x0000040000079882 */ /* 0x000fe20000000000 */
[----:B------:R-:W-:-:S04]  /*1360*/  @!UP1 UIADD3 UR12, UPT, UPT, -UR12, 0x100000, URZ ;  /* 0x001000000c0c9890 */ /* 0x000fc8000fffe1ff */
[----:B------:R-:W-:Y:S02]  /*1370*/  @!UP1 USHF.L.U32 UR13, UR12, 0xb, URZ ;  /* 0x0000000b0c0d9899 */ /* 0x000fe400080006ff */
[----:B------:R-:W-:Y:S02]  /*1380*/  @!UP1 USHF.L.U32 UR12, UR12, 0x1, URZ ;  /* 0x000000010c0c9899 */ /* 0x000fe400080006ff */
[----:B------:R-:W-:Y:S01]  /*1390*/  @!UP1 ULEA UR7, UR37, UR7, 0x18 ;  /* 0x0000000725079291 */ /* 0x000fe2000f8ec0ff */
[----:B------:R-:W-:Y:S01]  /*13a0*/  VOTEU.ALL UP1, P1 ;  /* 0x0000000000ff7886 */ /* 0x000fe20000820000 */
[----:B------:R-:W-:Y:S01]  /*13b0*/  UISETP.NE.AND UP4, UPT, UR10, URZ, UPT ;  /* 0x000000ff0a00728c */ /* 0x000fe2000bf85270 */
[----:B------:R-:W3:Y:S09]  /*13c0*/  FENCE.VIEW.ASYNC.S ;  /* 0x00000000000073c6 */ /* 0x000ef20000000000 */
[----:B---3--:R3:W4:Y:S01]  /*13d0*/  @!UP1 SYNCS.EXCH.64 URZ, [UR7+0x3f0], UR12 ;  /* 0x0003f00c07ff95b2 */ /* 0x0087220008000100 */
[----:B--2---:R-:W-:-:S09]  /*13e0*/  UISETP.EQ.U32.AND UP1, UPT, UR8, 0x1, UPT ;  /* 0x000000010800788c */ /* 0x004fd2000bf22070 */
[----:B------:R-:W-:Y:S05]  /*13f0*/  BRA.U !UP1, `(.L_x_16) ;  /* 0x0000000109087547 */ /* 0x000fea000b800000 */
[----:B-1--4-:R-:W-:Y:S01]  /*1400*/  UCGABAR_ARV ;  /* 0x00000000000079c7 */ /* 0x012fe20008000000 */
[----:B------:R-:W-:Y:S05]  /*1410*/  BRA `(.L_x_17) ;  /* 0x0000000000047947 */ /* 0x000fea0003800000 */
.L_x_16:
[----:B-1--4-:R-:W-:Y:S01]  /*1420*/  NOP ;  /* 0x0000000000007918 */ /* 0x012fe20000000000 */
.L_x_17:
[----:B------:R-:W1:Y:S01]  /*1430*/  S2R R11, SR_CTAID.X ;  /* 0x00000000000b7919 */ /* 0x000e620000002500 */
[----:B------:R-:W-:-:S05]  /*1440*/  CS2R.32 R96, SR_CgaSize ;  /* 0x0000000000607805 */ /* 0x000fca0000008a00 */
[----:B------:R-:W-:-:S05]  /*1450*/  IMAD R96, R96, -0xa0, RZ ;  /* 0xffffff6060607824 */ /* 0x000fca00078e02ff */
[----:B------:R-:W-:-:S14]  /*1460*/  R2UR UR8, R96 ;  /* 0x00000000600872ca */ /* 0x000fdc00000e0000 */
[----:B------:R-:W2:Y:S01]  /*1470*/  LDCU UR8, c[0x0][UR8+0x2b0] ;  /* 0x00005600080877ac */ /* 0x000ea20008000800 */
[----:B------:R-:W-:-:S05]  /*1480*/  CS2R.32 R0, SR_CgaSize ;  /* 0x0000000000007805 */ /* 0x000fca0000008a00 */
[----:B------:R-:W-:-:S06]  /*1490*/  IMAD R0, R0, -0xa0, RZ ;  /* 0xffffff6000007824 */ /* 0x000fcc00078e02ff */
[----:B------:R-:W4:Y:S01]  /*14a0*/  LDC R0, c[0x0][R0+0x2a0] ;  /* 0x0000a80000007b82 */ /* 0x000f220000000800 */
[----:B------:R-:W-:Y:S01]  /*14b0*/  PRMT R8, RZ, 0x7610, R8 ;  /* 0x00007610ff087816 */ /* 0x000fe20000000008 */
[----:B------:R-:W2:Y:S01]  /*14c0*/  S2R R20, SR_CTAID.Y ;  /* 0x0000000000147919 */ /* 0x000ea20000002600 */
[----:B------:R-:W-:-:S05]  /*14d0*/  CS2R.32 R96, SR_CgaSize ;  /* 0x0000000000607805 */ /* 0x000fca0000008a00 */
[----:B------:R-:W-:-:S05]  /*14e0*/  IMAD R96, R96, -0xa0, RZ ;  /* 0xffffff6060607824 */ /* 0x000fca00078e02ff */
[----:B---3--:R-:W-:-:S14]  /*14f0*/  R2UR UR7, R96 ;  /* 0x00000000600772ca */ /* 0x008fdc00000e0000 */
[----:B------:R-:W3:Y:S01]  /*1500*/  LDCU UR7, c[0x0][UR7+0x2b4] ;  /* 0x00005680070777ac */ /* 0x000ee20008000800 */
[----:B------:R-:W-:Y:S01]  /*1510*/  UISETP.NE.AND UP2, UPT, UR10, 0x2, UPT ;  /* 0x000000020a00788c */ /* 0x000fe2000bf45270 */
[----:B------:R-:W2:Y:S01]  /*1520*/  LDC R9, c[0x0][0xb24] ;  /* 0x0002c900ff097b82 */ /* 0x000ea20000000800 */
[----:B------:R-:W-:-:S05]  /*1530*/  CS2R.32 R94, SR_CgaSize ;  /* 0x00000000005e7805 */ /* 0x000fca0000008a00 */
[----:B------:R-:W-:-:S06]  /*1540*/  IMAD R94, R94, -0xa0, RZ ;  /* 0xffffff605e5e7824 */ /* 0x000fcc00078e02ff */
[----:B------:R-:W4:Y:S08]  /*1550*/  LDC R94, c[0x0][R94+0x2a4] ;  /* 0x0000a9005e5e7b82 */ /* 0x000f300000000800 */
[----:B------:R-:W4:Y:S01]  /*1560*/  LDC R40, c[0x0][0xb24] ;  /* 0x0002c900ff287b82 */ /* 0x000f220000000800 */
[----:B-1----:R-:W-:Y:S01]  /*1570*/  I2FP.F32.U32 R4, R11 ;  /* 0x0000000b00047245 */ /* 0x002fe20000201000 */
[----:B------:R-:W-:-:S06]  /*1580*/  IMAD.MOV.U32 R21, RZ, RZ, R11 ;  /* 0x000000ffff157224 */ /* 0x000fcc00078e000b */
[----:B------:R-:W1:Y:S01]  /*1590*/  S2UR UR36, SR_CTAID.Z ;  /* 0x00000000002479c3 */ /* 0x000e620000002700 */
[----:B--2---:R-:W-:Y:S02]  /*15a0*/  ISETP.GE.AND P0, PT, R9, 0x1, PT ;  /* 0x000000010900780c */ /* 0x004fe40003f06270 */
[----:B------:R-:W-:Y:S01]  /*15b0*/  I2FP.F32.U32 R2, R20 ;  /* 0x0000001400027245 */ /* 0x000fe20000201000 */
[----:B------:R-:W-:-:S04]  /*15c0*/  FMUL R4, R4, UR8 ;  /* 0x0000000804047c20 */ /* 0x000fc80008400000 */
[----:B---3--:R-:W-:Y:S01]  /*15d0*/  FMUL R2, R2, UR7 ;  /* 0x0000000702027c20 */ /* 0x008fe20008400000 */
[----:B------:R-:W2:Y:S01]  /*15e0*/  F2I.U32.TRUNC.NTZ R96, R4 ;  /* 0x0000000400607305 */ /* 0x000ea2000020f000 */
[----:B------:R-:W3:Y:S07]  /*15f0*/  LDCU UR7, c[0x0][0xb30] ;  /* 0x00016600ff0777ac */ /* 0x000eee0008000800 */
[----:B------:R-:W1:Y:S01]  /*1600*/  F2I.U32.TRUNC.NTZ R3, R2 ;  /* 0x0000000200037305 */ /* 0x000e62000020f000 */
[----:B--2---:R-:W-:-:S04]  /*1610*/  IMAD.MOV R96, RZ, RZ, -R96 ;  /* 0x000000ffff607224 */ /* 0x004fc800078e0a60 */
[----:B----4-:R-:W-:Y:S01]  /*1620*/  IMAD R96, R0, R96, R11 ;  /* 0x0000006000607224 */ /* 0x010fe200078e020b */
[----:B------:R-:W-:Y:S01]  /*1630*/  PRMT R0, RZ, 0x7610, R0 ;  /* 0x00007610ff007816 */ /* 0x000fe20000000000 */
[----:B---3--:R-:W-:Y:S01]  /*1640*/  UISETP.NE.AND UP3, UPT, UR7, 0x1, UPT ;  /* 0x000000010700788c */ /* 0x008fe2000bf65270 */
[----:B-1----:R-:W-:-:S05]  /*1650*/  IADD3 R3, PT, PT, -R3, RZ, RZ ;  /* 0x000000ff03037210 */ /* 0x002fca0007ffe1ff */
[----:B------:R-:W-:Y:S01]  /*1660*/  IMAD R94, R94, R3, R20 ;  /* 0x000000035e5e7224 */ /* 0x000fe200078e0214 */
[----:B------:R-:W-:Y:S06]  /*1670*/  BRA.U UP4, `(.L_x_18) ;  /* 0x0000000104247547 */ /* 0x000fec000b800000 */
[----:B------:R-:W-:Y:S01]  /*1680*/  ISETP.NE.AND P1, PT, R94, RZ, PT ;  /* 0x000000ff5e00720c */ /* 0x000fe20003f25270 */
[----:B------:R-:W-:Y:S01]  /*1690*/  IMAD.MOV.U32 R0, RZ, RZ, 0x3 ;  /* 0x00000003ff007424 */ /* 0x000fe200078e00ff */
[C---:B------:R-:W-:Y:S02]  /*16a0*/  LOP3.LUT R3, R96.reuse, 0xfffffffe, RZ, 0xc0, !PT ;  /* 0xfffffffe60037812 */ /* 0x040fe400078ec0ff */
[----:B------:R-:W-:Y:S02]  /*16b0*/  ISETP.LT.U32.OR P1, PT, R96, 0x2, !P1 ;  /* 0x000000026000780c */ /* 0x000fe40004f21470 */
[----:B------:R-:W-:Y:S02]  /*16c0*/  SHF.L.U32 R0, R0, R3, RZ ;  /* 0x0000000300007219 */ /* 0x000fe400000006ff */
[----:B------:R-:W-:Y:S02]  /*16d0*/  SEL R5, RZ, 0x1, !P1 ;  /* 0x00000001ff057807 */ /* 0x000fe40004800000 */
[----:B------:R-:W-:-:S05]  /*16e0*/  SEL R2, RZ, 0x2, !P1 ;  /* 0x00000002ff027807 */ /* 0x000fca0004800000 */
[----:B------:R-:W-:-:S05]  /*16f0*/  IMAD.IADD R2, R5, 0x1, R2 ;  /* 0x0000000105027824 */ /* 0x000fca00078e0202 */
[----:B------:R-:W-:Y:S02]  /*1700*/  PRMT R8, R2, 0x7610, R8 ;  /* 0x0000761002087816 */ /* 0x000fe40000000008 */
.L_x_18:
[----:B------:R-:W-:Y:S05]  /*1710*/  @!P0 BRA `(.L_x_19) ;  /* 0x0000000000b88947 */ /* 0x000fea0003800000 */
[----:B------:R-:W1:Y:S01]  /*1720*/  LDC.64 R4, c[0x0][0xb18] ;  /* 0x0002c600ff047b82 */ /* 0x000e620000000a00 */
[----:B------:R-:W-:-:S07]  /*1730*/  ISETP.NE.AND P0, PT, R9, 0x1, PT ;  /* 0x000000010900780c */ /* 0x000fce0003f05270 */
[----:B------:R-:W2:Y:S08]  /*1740*/  LDC R14, c[0x0][0xb0c] ;  /* 0x0002c300ff0e7b82 */ /* 0x000eb00000000800 */
[----:B------:R-:W3:Y:S08]  /*1750*/  LDC R13, c[0x0][0x370] ;  /* 0x0000dc00ff0d7b82 */ /* 0x000ef00000000800 */
[----:B------:R-:W4:Y:S01]  /*1760*/  LDC R16, c[0x0][0x374] ;  /* 0x0000dd00ff107b82 */ /* 0x000f220000000800 */
[----:B-1----:R-:W-:-:S07]  /*1770*/  ISETP.NE.AND P1, PT, R4, 0x1, PT ;  /* 0x000000010400780c */ /* 0x002fce0003f25270 */
[----:B------:R-:W3:Y:S01]  /*1780*/  LDC.64 R6, c[0x0][0xb10] ;  /* 0x0002c400ff067b82 */ /* 0x000ee20000000a00 */
[----:B--2---:R-:W-:-:S07]  /*1790*/  ISETP.NE.AND P2, PT, R14, 0x1, PT ;  /* 0x000000010e00780c */ /* 0x004fce0003f45270 */
[----:B------:R-:W1:Y:S08]  /*17a0*/  LDC R12, c[0x0][0xb20] ;  /* 0x0002c800ff0c7b82 */ /* 0x000e700000000800 */
[----:B------:R-:W2:Y:S01]  /*17b0*/  LDC.64 R2, c[0x0][0xb28] ;  /* 0x0002ca00ff027b82 */ /* 0x000ea20000000a00 */
[----:B----4-:R-:W-:-:S04]  /*17c0*/  IMAD.HI.U32 R15, R16, R5, RZ ;  /* 0x00000005100f7227 */ /* 0x010fc800078e00ff */
[----:B------:R-:W-:-:S04]  /*17d0*/  IMAD.HI.U32 R5, R20, R5, RZ ;  /* 0x0000000514057227 */ /* 0x000fc800078e00ff */
[----:B---3--:R-:W-:-:S04]  /*17e0*/  IMAD.HI.U32 R18, R13, R6, RZ ;  /* 0x000000060d127227 */ /* 0x008fc800078e00ff */
[C---:B------:R-:W-:Y:S01]  /*17f0*/  IMAD.HI.U32 R22, R11.reuse, R6, RZ ;  /* 0x000000060b167227 */ /* 0x040fe200078e00ff */
[-C--:B------:R-:W-:Y:S02]  /*1800*/  @P2 SHF.R.U32.HI R13, RZ, R7.reuse, R18 ;  /* 0x00000007ff0d2219 */ /* 0x080fe40000011612 */
[-C--:B-1----:R-:W-:Y:S02]  /*1810*/  @P1 SHF.R.U32.HI R16, RZ, R12.reuse, R15 ;  /* 0x0000000cff101219 */ /* 0x082fe4000001160f */
[----:B------:R-:W-:Y:S02]  /*1820*/  SHF.R.U32.HI R5, RZ, R12, R5 ;  /* 0x0000000cff057219 */ /* 0x000fe40000011605 */
[----:B------:R-:W-:Y:S02]  /*1830*/  SHF.R.U32.HI R22, RZ, R7, R22 ;  /* 0x00000007ff167219 */ /* 0x000fe40000011616 */
[----:B------:R-:W-:Y:S01]  /*1840*/  SEL R5, R20, R5, !P1 ;  /* 0x0000000514057207 */ /* 0x000fe20004800000 */
[----:B--2---:R-:W-:Y:S01]  /*1850*/  IMAD.HI.U32 R18, R16, R2, RZ ;  /* 0x0000000210127227 */ /* 0x004fe200078e00ff */
[----:B------:R-:W-:-:S02]  /*1860*/  SEL R21, R11, R22, !P2 ;  /* 0x000000160b157207 */ /* 0x000fc40005000000 */
[----:B------:R-:W-:Y:S01]  /*1870*/  IADD3 R7, PT, PT, -R5, RZ, RZ ;  /* 0x000000ff05077210 */ /* 0x000fe20007ffe1ff */
[----:B------:R-:W-:Y:S01]  /*1880*/  IMAD.HI.U32 R6, R13, R2, RZ ;  /* 0x000000020d067227 */ /* 0x000fe200078e00ff */
[----:B------:R-:W-:-:S03]  /*1890*/  @P0 SHF.R.U32.HI R16, RZ, R3, R18 ;  /* 0x00000003ff100219 */ /* 0x000fc60000011612 */
[----:B------:R-:W-:Y:S01]  /*18a0*/  IMAD R7, R4, R7, R20 ;  /* 0x0000000704077224 */ /* 0x000fe200078e0214 */
[----:B------:R-:W-:Y:S01]  /*18b0*/  @P0 SHF.R.U32.HI R13, RZ, R3, R6 ;  /* 0x00000003ff0d0219 */ /* 0x000fe20000011606 */
[----:B------:R-:W-:-:S04]  /*18c0*/  IMAD R16, R16, R9, RZ ;  /* 0x0000000910107224 */ /* 0x000fc800078e02ff */
[----:B------:R-:W-:Y:S01]  /*18d0*/  IMAD R6, R13, R9, RZ ;  /* 0x000000090d067224 */ /* 0x000fe200078e02ff */
[----:B------:R-:W-:-:S04]  /*18e0*/  ISETP.GE.AND P1, PT, R5, R16, PT ;  /* 0x000000100500720c */ /* 0x000fc80003f26270 */
[----:B------:R-:W-:Y:S01]  /*18f0*/  ISETP.GE.OR P1, PT, R21, R6, P1 ;  /* 0x000000061500720c */ /* 0x000fe20000f26670 */
[----:B------:R-:W-:-:S05]  /*1900*/  IMAD.HI.U32 R6, R5, R2, RZ ;  /* 0x0000000205067227 */ /* 0x000fca00078e00ff */
[----:B------:R-:W-:-:S04]  /*1910*/  SHF.R.U32.HI R6, RZ, R3, R6 ;  /* 0x00000003ff067219 */ /* 0x000fc80000011606 */
[----:B------:R-:W-:-:S03]  /*1920*/  SEL R6, R5, R6, !P0 ;  /* 0x0000000605067207 */ /* 0x000fc60004000000 */
[----:B------:R-:W-:Y:S01]  /*1930*/  @!P1 IMAD.HI.U32 R12, R21, R2, RZ ;  /* 0x00000002150c9227 */ /* 0x000fe200078e00ff */
[----:B------:R-:W-:-:S04]  /*1940*/  IADD3 R2, PT, PT, -R6, RZ, RZ ;  /* 0x000000ff06027210 */ /* 0x000fc80007ffe1ff */
[----:B------:R-:W-:Y:S01]  /*1950*/  @!P1 SHF.R.U32.HI R12, RZ, R3, R12 ;  /* 0x00000003ff0c9219 */ /* 0x000fe2000001160c */
[----:B------:R-:W-:-:S03]  /*1960*/  IMAD R2, R9, R2, R5 ;  /* 0x0000000209027224 */ /* 0x000fc600078e0205 */
[----:B------:R-:W-:-:S05]  /*1970*/  @!P1 SEL R3, R21, R12, !P0 ;  /* 0x0000000c15039207 */ /* 0x000fca0004000000 */
[--C-:B------:R-:W-:Y:S02]  /*1980*/  @!P1 IMAD.IADD R6, R6, 0x1, -R3.reuse ;  /* 0x0000000106069824 */ /* 0x100fe400078e0a03 */
[----:B------:R-:W-:Y:S01]  /*1990*/  @!P1 IMAD R3, R2, R13, R3 ;  /* 0x0000000d02039224 */ /* 0x000fe200078e0203 */
[----:B------:R-:W-:Y:S01]  /*19a0*/  IADD3 R2, PT, PT, -R21, RZ, RZ ;  /* 0x000000ff15027210 */ /* 0x000fe20007ffe1ff */
[----:B------:R-:W-:Y:S02]  /*19b0*/  @!P1 IMAD R5, R6, R9, R21 ;  /* 0x0000000906059224 */ /* 0x000fe400078e0215 */
[----:B------:R-:W-:Y:S02]  /*19c0*/  @!P1 IMAD.MOV.U32 R21, RZ, RZ, R3 ;  /* 0x000000ffff159224 */ /* 0x000fe400078e0003 */
[----:B------:R-:W-:Y:S02]  /*19d0*/  IMAD R2, R14, R2, R11 ;  /* 0x000000020e027224 */ /* 0x000fe400078e020b */
[----:B------:R-:W-:-:S02]  /*19e0*/  IMAD R20, R5, R4, R7 ;  /* 0x0000000405147224 */ /* 0x000fc400078e0207 */
[----:B------:R-:W-:Y:S02]  /*19f0*/  IMAD R21, R21, R14, R2 ;  /* 0x0000000e15157224 */ /* 0x000fe400078e0202 */
.L_x_19:
[----:B------:R-:W-:Y:S05]  /*1a00*/  BRA.U UP3, `(.L_x_20) ;  /* 0x0000000103407547 */ /* 0x000fea000b800000 */
[----:B------:R-:W1:Y:S08]  /*1a10*/  LDC.64 R4, c[0x0][0xb10] ;  /* 0x0002c400ff047b82 */ /* 0x000e700000000a00 */
[----:B------:R-:W2:Y:S08]  /*1a20*/  LDC.64 R2, c[0x0][0xb18] ;  /* 0x0002c600ff027b82 */ /* 0x000eb00000000a00 */
[----:B------:R-:W3:Y:S08]  /*1a30*/  LDC R6, c[0x0][0xb20] ;  /* 0x0002c800ff067b82 */ /* 0x000ef00000000800 */
[----:B------:R-:W4:Y:S01]  /*1a40*/  LDC R12, c[0x0][0xb0c] ;  /* 0x0002c300ff0c7b82 */ /* 0x000f220000000800 */
[----:B-1----:R-:W-:-:S05]  /*1a50*/  IMAD.HI.U32 R4, R21, R4, RZ ;  /* 0x0000000415047227 */ /* 0x002fca00078e00ff */
[----:B------:R-:W-:Y:S01]  /*1a60*/  SHF.R.U32.HI R4, RZ, R5, R4 ;  /* 0x00000005ff047219 */ /* 0x000fe20000011604 */
[----:B--2---:R-:W-:Y:S01]  /*1a70*/  IMAD.HI.U32 R3, R20, R3, RZ ;  /* 0x0000000314037227 */ /* 0x004fe200078e00ff */
[----:B------:R-:W-:-:S04]  /*1a80*/  ISETP.NE.AND P0, PT, R2, 0x1, PT ;  /* 0x000000010200780c */ /* 0x000fc80003f05270 */
[----:B---3--:R-:W-:-:S04]  /*1a90*/  SHF.R.U32.HI R3, RZ, R6, R3 ;  /* 0x00000006ff037219 */ /* 0x008fc80000011603 */
[----:B------:R-:W-:Y:S02]  /*1aa0*/  SEL R3, R20, R3, !P0 ;  /* 0x0000000314037207 */ /* 0x000fe40004000000 */
[----:B----4-:R-:W-:-:S04]  /*1ab0*/  ISETP.NE.AND P1, PT, R12, 0x1, PT ;  /* 0x000000010c00780c */ /* 0x010fc80003f25270 */
[----:B------:R-:W-:-:S05]  /*1ac0*/  SEL R6, R21, R4, !P1 ;  /* 0x0000000415067207 */ /* 0x000fca0004800000 */
[----:B------:R-:W-:Y:S02]  /*1ad0*/  IMAD.IADD R4, R3, 0x1, -R6 ;  /* 0x0000000103047824 */ /* 0x000fe400078e0a06 */
[----:B------:R-:W-:Y:S02]  /*1ae0*/  IMAD.IADD R3, R6, 0x1, -R3 ;  /* 0x0000000106037824 */ /* 0x000fe400078e0a03 */
[----:B------:R-:W-:Y:S02]  /*1af0*/  IMAD R21, R4, R12, R21 ;  /* 0x0000000c04157224 */ /* 0x000fe400078e0215 */
[----:B------:R-:W-:Y:S02]  /*1b00*/  IMAD R20, R3, R2, R20 ;  /* 0x0000000203147224 */ /* 0x000fe400078e0214 */
.L_x_20:
[----:B------:R-:W-:Y:S05]  /*1b10*/  BRA.U !UP1, `(.L_x_21) ;  /* 0x00000001090c7547 */ /* 0x000fea000b800000 */
[----:B------:R-:W-:Y:S01]  /*1b20*/  UCGABAR_WAIT ;  /* 0x0000000000007dc7 */ /* 0x000fe20008000000 */
[----:B------:R-:W-:Y:S01]  /*1b30*/  CCTL.IVALL ;  /* 0x00000000ff00798f */ /* 0x000fe20002000000 */
[----:B------:R-:W-:Y:S05]  /*1b40*/  BRA `(.L_x_22) ;  /* 0x0000000000047947 */ /* 0x000fea0003800000 */
.L_x_21:
[----:B------:R-:W-:Y:S06]  /*1b50*/  BAR.SYNC.DEFER_BLOCKING 0x0 ;  /* 0x0000000000007b1d */ /* 0x000fec0000010000 */
.L_x_22:
[----:B------:R-:W-:Y:S05]  /*1b60*/  BRA.U UP2, `(.L_x_23) ;  /* 0x0000002d02687547 */ /* 0x000fea000b800000 */
[----:B------:R-:W1:Y:S01]  /*1b70*/  LDCU UR4, c[0x0][0x38c] ;  /* 0x00007180ff0477ac */ /* 0x000e620008000800 */
[----:B------:R-:W2:Y:S01]  /*1b80*/  LDC R9, c[0x0][0x370] ;  /* 0x0000dc00ff097b82 */ /* 0x000ea20000000800 */
[----:B------:R-:W-:Y:S01]  /*1b90*/  IMAD.SHL.U32 R16, R11, 0x40, RZ ;  /* 0x000000400b107824 */ /* 0x000fe200078e00ff */
[----:B------:R-:W-:Y:S01]  /*1ba0*/  PLOP3.LUT P1, PT, PT, PT, UP5, 0x80, 0x8 ;  /* 0x000000000008781c */ /* 0x000fe20003f2f058 */
[----:B------:R-:W-:Y:S01]  /*1bb0*/  HFMA2 R12, -RZ, RZ, 0, 0 ;  /* 0x00000000ff0c7431 */ /* 0x000fe200000001ff */
[----:B------:R-:W-:Y:S01]  /*1bc0*/  UISETP.NE.AND UP1, UPT, UR10, URZ, UPT ;  /* 0x000000ff0a00728c */ /* 0x000fe2000bf25270 */
[----:B------:R-:W-:Y:S01]  /*1bd0*/  ISETP.NE.AND P4, PT, R10, RZ, P5 ;  /* 0x000000ff0a00720c */ /* 0x000fe20002f85270 */
[----:B------:R-:W-:Y:S01]  /*1be0*/  IMAD.MOV.U32 R15, RZ, RZ, 0x1 ;  /* 0x00000001ff0f7424 */ /* 0x000fe200078e00ff */
[----:B------:R-:W-:Y:S01]  /*1bf0*/  PLOP3.LUT P1, PT, P1, PT, PT, 0x8, 0x80 ;  /* 0x000000000080781c */ /* 0x000fe20000f2e170 */
[----:B------:R-:W3:Y:S01]  /*1c00*/  LDC R0, c[0x0][0x374] ;  /* 0x0000dd00ff007b82 */ /* 0x000ee20000000800 */
[----:B------:R-:W-:Y:S01]  /*1c10*/  IMAD.MOV.U32 R14, RZ, RZ, RZ ;  /* 0x000000ffff0e7224 */ /* 0x000fe200078e00ff */
[----:B------:R-:W-:Y:S01]  /*1c20*/  MOV R8, 0x1 ;  /* 0x0000000100087802 */ /* 0x000fe20000000f00 */
[----:B------:R-:W-:Y:S01]  /*1c30*/  IMAD.MOV.U32 R10, RZ, RZ, RZ ;  /* 0x000000ffff0a7224 */ /* 0x000fe200078e00ff */
[----:B------:R-:W-:Y:S01]  /*1c40*/  LOP3.LUT R16, R16, 0x40, RZ, 0xc0, !PT ;  /* 0x0000004010107812 */ /* 0x000fe200078ec0ff */
[----:B------:R-:W4:Y:S01]  /*1c50*/  LDCU.64 UR14, c[0x0][0x348] ;  /* 0x00006900ff0e77ac */ /* 0x000f220008000a00 */
[----:B-1----:R-:W-:-:S02]  /*1c60*/  UIADD3 UR5, UPT, UPT, UR4, 0x1f, URZ ;  /* 0x0000001f04057890 */ /* 0x002fc4000fffe0ff */
[----:B------:R-:W-:Y:S02]  /*1c70*/  USEL UR22, UR6, 0x2, UP1 ;  /* 0x0000000206167887 */ /* 0x000fe40008800000 */
[----:B------:R-:W-:Y:S01]  /*1c80*/  USHF.R.S32.HI UR7, URZ, 0x1f, UR5 ;  /* 0x0000001fff077899 */ /* 0x000fe20008011405 */
[----:B------:R-:W-:-:S03]  /*1c90*/  UMOV UR23, URZ ;  /* 0x000000ff00177c82 */ /* 0x000fc60008000000 */
[----:B------:R-:W-:Y:S02]  /*1ca0*/  ULEA.HI UR7, UR7, UR5, URZ, 0x5 ;  /* 0x0000000507077291 */ /* 0x000fe4000f8f28ff */
[----:B------:R-:W-:Y:S02]  /*1cb0*/  UIADD3 UR5, UPT, UPT, UR4, -0x1, URZ ;  /* 0xffffffff04057890 */ /* 0x000fe4000fffe0ff */
[----:B------:R-:W-:Y:S02]  /*1cc0*/  USHF.R.S32.HI UR7, URZ, 0x5, UR7 ;  /* 0x00000005ff077899 */ /* 0x000fe40008011407 */
[----:B------:R-:W-:Y:S02]  /*1cd0*/  UISETP.GE.U32.AND UP2, UPT, UR5, -0x3f, UPT ;  /* 0xffffffc10500788c */ /* 0x000fe4000bf46070 */
[----:B------:R-:W-:Y:S02]  /*1ce0*/  UISETP.LT.U32.AND UP0, UPT, UR7, 0x34, UPT ;  /* 0x000000340700788c */ /* 0x000fe4000bf01070 */
[----:B------:R-:W-:-:S02]  /*1cf0*/  UIADD3 UR4, UPT, UPT, UR4, 0x3e, URZ ;  /* 0x0000003e04047890 */ /* 0x000fc4000fffe0ff */
[----:B------:R-:W-:-:S04]  /*1d00*/  USEL UR5, UR7, 0x34, UP0 ;  /* 0x0000003407057887 */ /* 0x000fc80008000000 */
[----:B------:R-:W-:Y:S02]  /*1d10*/  UIADD3 UR21, UPT, UPT, UR5, -0x1, URZ ;  /* 0xffffffff05157890 */ /* 0x000fe4000fffe0ff */
[----:B------:R-:W-:Y:S02]  /*1d20*/  @UP2 UIADD3 UR21, UPT, UPT, UR5, URZ, URZ ;  /* 0x000000ff05152290 */ /* 0x000fe4000fffe0ff */
[----:B------:R-:W-:Y:S02]  /*1d30*/  UIADD3 UR24, UPT, UPT, UR7, -UR5, URZ ;  /* 0x8000000507187290 */ /* 0x000fe4000fffe0ff */
[----:B------:R-:W-:Y:S02]  /*1d40*/  UIADD3 UR13, UPT, UPT, UR21, 0x1, URZ ;  /* 0x00000001150d7890 */ /* 0x000fe4000fffe0ff */
[----:B--2-4-:R-:W-:-:S12]  /*1d50*/  UIADD3 UR21, UPT, UPT, -UR21, URZ, URZ ;  /* 0x000000ff15157290 */ /* 0x014fd8000fffe1ff */
.L_x_43:
[----:B------:R-:W-:Y:S01]  /*1d60*/  UISETP.NE.AND UP0, UPT, UR37, URZ, UPT ;  /* 0x000000ff2500728c */ /* 0x000fe2000bf05270 */
[----:B------:R-:W1:Y:S08]  /*1d70*/  S2UR UR37, SR_CgaCtaId ;  /* 0x00000000002579c3 */ /* 0x000e700000008800 */
[----:B------:R-:W-:Y:S05]  /*1d80*/  BRA.U UP0, `(.L_x_24) ;  /* 0x0000000100347547 */ /* 0x000fea000b800000 */
[----:B------:R-:W2:Y:S01]  /*1d90*/  S2R R2, SR_CgaCtaId ;  /* 0x0000000000027919 */ /* 0x000ea20000008800 */
[----:B------:R-:W-:-:S04]  /*1da0*/  MOV R3, 0x400 ;  /* 0x0000040000037802 */ /* 0x000fc80000000f00 */
[----:B--2---:R-:W-:Y:S02]  /*1db0*/  LEA R3, R2, R3, 0x18 ;  /* 0x0000000302037211 */ /* 0x004fe400078ec0ff */
[----:B------:R-:W-:-:S03]  /*1dc0*/  SHF.L.U32 R2, R8, 0x1f, RZ ;  /* 0x0000001f08027819 */ /* 0x000fc600000006ff */
[----:B------:R-:W-:-:S04]  /*1dd0*/  IMAD R3, R10, 0x8, R3 ;  /* 0x000000080a037824 */ /* 0x000fc800078e0203 */
[----:B------:R-:W2:Y:S02]  /*1de0*/  SYNCS.PHASECHK.TRANS64.TRYWAIT P0, [R3+URZ+0x3e0], R2 ;  /* 0x0003e002030075a7 */ /* 0x000ea400080011ff */
[----:B--2---:R-:W-:Y:S05]  /*1df0*/  @!P0 BRA `(.L_x_25) ;  /* 0x0000007800f08947 */ /* 0x004fea0003800000 */
.L_x_172:
[----:B------:R-:W-:Y:S01]  /*1e00*/  VIADD R10, R10, 0x1 ;  /* 0x000000010a0a7836 */ /* 0x000fe20000000000 */
[----:B------:R2:W-:Y:S04]  /*1e10*/  SYNCS.ARRIVE.TRANS64.A1T0 RZ, [R3+URZ+0x3d0], RZ ;  /* 0x0003d0ff03ff79a7 */ /* 0x0005e800081000ff */
[----:B------:R-:W-:-:S04]  /*1e20*/  ISETP.NE.AND P0, PT, R10, 0x2, PT ;  /* 0x000000020a00780c */ /* 0x000fc80003f05270 */
[----:B------:R-:W-:Y:S02]  /*1e30*/  SEL R10, R10, RZ, P0 ;  /* 0x000000ff0a0a7207 */ /* 0x000fe40000000000 */
[----:B--2---:R-:W-:-:S04]  /*1e40*/  SEL R3, RZ, 0x1, P0 ;  /* 0x00000001ff037807 */ /* 0x004fc80000000000 */
[----:B------:R-:W-:-:S07]  /*1e50*/  LOP3.LUT R8, R8, R3, RZ, 0x3c, !PT ;  /* 0x0000000308087212 */ /* 0x000fce00078e3cff */
.L_x_24:
[----:B------:R-:W-:Y:S01]  /*1e60*/  UMOV UR6, 0x400 ;  /* 0x0000040000067882 */ /* 0x000fe20000000000 */
[----:B------:R-:W-:Y:S01]  /*1e70*/  LEA.HI R3, R21, R21, RZ, 0x1 ;  /* 0x0000001515037211 */ /* 0x000fe200078f08ff */
[----:B-1----:R-:W-:Y:S01]  /*1e80*/  ULEA UR6, UR37, UR6, 0x18 ;  /* 0x0000000625067291 */ /* 0x002fe2000f8ec0ff */
[----:B------:R-:W-:Y:S01]  /*1e90*/  SHF.L.U32 R2, R15, 0x1f, RZ ;  /* 0x0000001f0f027819 */ /* 0x000fe200000006ff */
[----:B------:R-:W-:Y:S01]  /*1ea0*/  UISETP.GE.U32.AND UP0, UPT, UR4, 0x3f, UPT ;  /* 0x0000003f0400788c */ /* 0x000fe2000bf06070 */
[C---:B------:R-:W-:Y:S01]  /*1eb0*/  R2UR UR9, R16.reuse ;  /* 0x00000000100972ca */ /* 0x040fe200000e0000 */
[----:B------:R-:W-:Y:S01]  /*1ec0*/  ULEA UR8, UR23, UR6, 0x3 ;  /* 0x0000000617087291 */ /* 0x000fe2000f8e18ff */
[----:B------:R-:W-:Y:S01]  /*1ed0*/  IMAD.SHL.U32 R3, R3, 0x40, RZ ;  /* 0x0000004003037824 */ /* 0x000fe200078e00ff */
[----:B------:R-:W-:Y:S01]  /*1ee0*/  R2UR UR11, R16 ;  /* 0x00000000100b72ca */ /* 0x000fe200000e0000 */
[----:B------:R-:W-:-:S03]  /*1ef0*/  UMOV UR25, URZ ;  /* 0x000000ff00197c82 */ /* 0x000fc60008000000 */
[----:B------:R-:W-:-:S03]  /*1f00*/  R2UR UR35, R3 ;  /* 0x00000000032372ca */ /* 0x000fc600000e0000 */
[----:B------:R1:W2:Y:S01]  /*1f10*/  SYNCS.PHASECHK.TRANS64.TRYWAIT P0, [UR8+0x1a0], R2 ;  /* 0x0001a002ff0075a7 */ /* 0x0002a20008001108 */
[----:B------:R-:W-:-:S09]  /*1f20*/  R2UR UR8, R20 ;  /* 0x00000000140872ca */ /* 0x000fd200000e0000 */
[----:B------:R-:W-:-:S04]  /*1f30*/  ULOP3.LUT UR35, UR9, 0xffffff80, UR35, 0xf8, !UPT ;  /* 0xffffff8009237892 */ /* 0x000fc8000f8ef823 */
[----:B------:R-:W-:Y:S01]  /*1f40*/  ULEA UR11, UR8, UR11, 0x7 ;  /* 0x0000000b080b7291 */ /* 0x000fe2000f8e38ff */
[----:B------:R-:W-:Y:S11]  /*1f50*/  BRA.U !UP0, `(.L_x_26) ;  /* 0x0000000108bc7547 */ /* 0x000ff6000b800000 */
[----:B------:R-:W-:Y:S01]  /*1f60*/  UMOV UR16, UR21 ;  /* 0x0000001500107c82 */ /* 0x000fe20008000000 */
[----:B------:R-:W-:Y:S01]  /*1f70*/  UMOV UR17, UR23 ;  /* 0x0000001700117c82 */ /* 0x000fe20008000000 */
[----:B------:R-:W-:-:S05]  /*1f80*/  UMOV UR34, URZ ;  /* 0x000000ff00227c82 */ /* 0x000fca0008000000 */
.L_x_32:
[----:B------:R-:W-:Y:S01]  /*1f90*/  ULEA UR33, UR17, UR6, 0x3 ;  /* 0x0000000611217291 */ /* 0x000fe2000f8e18ff */
[----:B------:R-:W-:Y:S01]  /*1fa0*/  @P5 MOV R3, 0x2000 ;  /* 0x0000200000035802 */ /* 0x000fe20000000f00 */
[----:B-12-4-:R-:W-:Y:S10]  /*1fb0*/  @P0 BRA `(.L_x_27) ;  /* 0x00000000000c0947 */ /* 0x016ff40003800000 */
[----:B------:R-:W-:-:S04]  /*1fc0*/  SHF.L.U32 R5, R15, 0x1f, RZ ;  /* 0x0000001f0f057819 */ /* 0x000fc800000006ff */
[----:B------:R-:W2:Y:S02]  /*1fd0*/  SYNCS.PHASECHK.TRANS64.TRYWAIT P0, [UR33+0x1a0], R5 ;  /* 0x0001a005ff0075a7 */ /* 0x000ea40008001121 */
[----:B--2---:R-:W-:Y:S05]  /*1fe0*/  @!P0 BRA `(.L_x_28) ;  /* 0x0000007800888947 */ /* 0x004fea0003800000 */
.L_x_27:
[----:B------:R2:W-:Y:S01]  /*1ff0*/  @P5 SYNCS.ARRIVE.TRANS64 RZ, [UR33], R3 ;  /* 0x00000003ffff59a7 */ /* 0x0005e20008000021 */
[----:B------:R-:W-:Y:S02]  /*2000*/  ULOP3.LUT UR8, UR22, 0x2, URZ, 0xfc, !UPT ;  /* 0x0000000216087892 */ /* 0x000fe4000f8efcff */
[----:B------:R-:W-:Y:S02]  /*2010*/  UIADD3 UR16, UPT, UPT, UR16, 0x1, URZ ;  /* 0x0000000110107890 */ /* 0x000fe4000fffe0ff */
[----:B------:R-:W-:Y:S02]  /*2020*/  UISETP.NE.AND UP0, UPT, UR8, 0x2, UPT ;  /* 0x000000020800788c */ /* 0x000fe4000bf05270 */
[----:B------:R-:W-:-:S07]  /*2030*/  UISETP.NE.AND UP2, UPT, UR16, 0x1, UPT ;  /* 0x000000011000788c */ /* 0x000fce000bf45270 */
[----:B------:R-:W-:Y:S05]  /*2040*/  BRA.U UP0, `(.L_x_29) ;  /* 0x0000000100047547 */ /* 0x000fea000b800000 */
[----:B------:R-:W-:Y:S05]  /*2050*/  BPT.TRAP 0x1 ;  /* 0x000000040000795c */ /* 0x000fea0000300000 */
.L_x_29:
[----:B------:R-:W-:Y:S04]  /*2060*/  BSSY.RECONVERGENT B0, `(.L_x_30) ;  /* 0x0000003000007945 */ /* 0x000fe80003800200 */
[----:B------:R-:W-:Y:S05]  /*2070*/  @!P4 BRA `(.L_x_31) ;  /* 0x000000000004c947 */ /* 0x000fea0003800000 */
[----:B------:R-:W-:Y:S05]  /*2080*/  BPT.TRAP 0x1 ;  /* 0x000000040000795c */ /* 0x000fea0000300000 */
.L_x_31:
[----:B------:R-:W-:Y:S05]  /*2090*/  BSYNC.RECONVERGENT B0 ;  /* 0x0000000000007941 */ /* 0x000fea0003800200 */
.L_x_30:
[----:B------:R-:W-:Y:S02]  /*20a0*/  UIADD3 UR23, UPT, UPT, UR17, 0x1, URZ ;  /* 0x0000000111177890 */ /* 0x000fe4000fffe0ff */
[----:B------:R-:W-:Y:S02]  /*20b0*/  UIADD3 UR28, UP1, UPT, UR14, 0x80, URZ ;  /* 0x000000800e1c7890 */ /* 0x000fe4000ff3e0ff */
[----:B------:R-:W-:Y:S02]  /*20c0*/  UISETP.NE.AND UP0, UPT, UR23, 0x34, UPT ;  /* 0x000000341700788c */ /* 0x000fe4000bf05270 */
[----:B------:R-:W-:Y:S02]  /*20d0*/  ULOP3.LUT UR33, UR33, 0xfefffff8, URZ, 0xc0, !UPT ;  /* 0xfefffff821217892 */ /* 0x000fe4000f8ec0ff */
[----:B------:R-:W-:Y:S02]  /*20e0*/  USEL UR9, URZ, 0x1, UP0 ;  /* 0x00000001ff097887 */ /* 0x000fe40008000000 */
[----:B------:R-:W-:-:S02]  /*20f0*/  USEL UR23, UR23, URZ, UP0 ;  /* 0x000000ff17177287 */ /* 0x000fc40008000000 */
[----:B------:R-:W-:Y:S02]  /*2100*/  UIADD3 UR26, UP0, UPT, UR14, 0x180, URZ ;  /* 0x000001800e1a7890 */ /* 0x000fe4000ff1e0ff */
[----:B------:R-:W-:Y:S01]  /*2110*/  ULEA UR8, UR23, UR6, 0x3 ;  /* 0x0000000617087291 */ /* 0x000fe2000f8e18ff */
[----:B------:R-:W-:Y:S01]  /*2120*/  LOP3.LUT R15, R15, UR9, RZ, 0x3c, !PT ;  /* 0x000000090f0f7c12 */ /* 0x000fe2000f8e3cff */
[----:B------:R-:W-:Y:S02]  /*2130*/  UIADD3.X UR29, UPT, UPT, URZ, UR15, URZ, UP1, !UPT ;  /* 0x0000000fff1d7290 */ /* 0x000fe40008ffe4ff */
[----:B------:R-:W-:Y:S01]  /*2140*/  UIADD3.X UR27, UPT, UPT, URZ, UR15, URZ, UP0, !UPT ;  /* 0x0000000fff1b7290 */ /* 0x000fe200087fe4ff */
[----:B-1----:R-:W-:Y:S01]  /*2150*/  SHF.L.U32 R2, R15, 0x1f, RZ ;  /* 0x0000001f0f027819 */ /* 0x002fe200000006ff */
[----:B------:R-:W-:Y:S01]  /*2160*/  UMOV UR18, 0x0 ;  /* 0x0000000000127882 */ /* 0x000fe20000000000 */
[----:B------:R-:W-:Y:S01]  /*2170*/  UMOV UR19, 0x10000000 ;  /* 0x1000000000137882 */ /* 0x000fe20000000000 */
[----:B------:R-:W-:Y:S01]  /*2180*/  UMOV UR10, UR34 ;  /* 0x00000022000a7c82 */ /* 0x000fe20008000000 */
[----:B------:R4:W1:Y:S01]  /*2190*/  SYNCS.PHASECHK.TRANS64.TRYWAIT P0, [UR8+0x1a0], R2 ;  /* 0x0001a002ff0075a7 */ /* 0x0008620008001108 */
[----:B------:R-:W-:Y:S01]  /*21a0*/  ULEA UR8, UR17, UR6, 0xb ;  /* 0x0000000611087291 */ /* 0x000fe2000f8e58ff */
[----:B------:R-:W-:Y:S01]  /*21b0*/  UMOV UR12, UR36 ;  /* 0x00000024000c7c82 */ /* 0x000fe20008000000 */
[----:B------:R-:W-:-:S02]  /*21c0*/  UMOV UR9, UR33 ;  /* 0x0000002100097c82 */ /* 0x000fc40008000000 */
[----:B------:R-:W-:Y:S02]  /*21d0*/  UIADD3 UR32, UPT, UPT, UR8, 0x4600, URZ ;  /* 0x0000460008207890 */ /* 0x000fe4000fffe0ff */
[----:B------:R-:W-:Y:S01]  /*21e0*/  UIADD3 UR8, UPT, UPT, UR8, 0x1e600, URZ ;  /* 0x0001e60008087890 */ /* 0x000fe2000fffe0ff */
[----:B------:R-:W-:Y:S01]  /*21f0*/  UMOV UR25, UR13 ;  /* 0x0000000d00197c82 */ /* 0x000fe20008000000 */
[----:B------:R-:W-:-:S05]  /*2200*/  UMOV UR17, UR23 ;  /* 0x0000001700117c82 */ /* 0x000fca0008000000 */
[----:B------:R2:W-:Y:S02]  /*2210*/  UTMALDG.3D.2CTA [UR32], [UR28], desc[UR18] ;  /* 0x000012201c0075b4 */ /* 0x0005e40008211000 */
[----:B------:R4:W-:Y:S01]  /*2220*/  UTMALDG.3D.2CTA [UR8], [UR26], desc[UR18] ;  /* 0x000012081a0075b4 */ /* 0x0009e20008211000 */
[----:B--2---:R-:W-:Y:S01]  /*2230*/  UIADD3 UR34, UPT, UPT, UR34, 0x20, URZ ;  /* 0x0000002022227890 */ /* 0x004fe2000fffe0ff */
[----:B------:R-:W-:Y:S11]  /*2240*/  BRA.U UP2, `(.L_x_32) ;  /* 0xfffffffd02507547 */ /* 0x000ff6000b83ffff */
.L_x_26:
[----:B----4-:R-:W-:Y:S01]  /*2250*/  ULEA UR8, UR23, UR6, 0x3 ;  /* 0x0000000617087291 */ /* 0x010fe2000f8e18ff */
[----:B-1----:R-:W-:Y:S01]  /*2260*/  SHF.L.U32 R2, R15, 0x1f, RZ ;  /* 0x0000001f0f027819 */ /* 0x002fe200000006ff */
[----:B------:R-:W-:Y:S01]  /*2270*/  @!P1 SYNCS.ARRIVE.TRANS64.A1T0 RZ, [UR6+0x368], RZ ;  /* 0x000368ffffff99a7 */ /* 0x000fe20008100006 */
[----:B------:R-:W-:-:S06]  /*2280*/  UISETP.GT.AND UP0, UPT, UR7, UR5, UPT ;  /* 0x000000050700728c */ /* 0x000fcc000bf04270 */
[----:B--2---:R1:W2:Y:S03]  /*2290*/  SYNCS.PHASECHK.TRANS64.TRYWAIT P0, [UR8+0x1a0], R2 ;  /* 0x0001a002ff0075a7 */ /* 0x0042a60008001108 */
[----:B------:R-:W-:Y:S05]  /*22a0*/  BRA.U !UP0, `(.L_x_33) ;  /* 0x0000000108bc7547 */ /* 0x000fea000b800000 */
[----:B------:R-:W-:Y:S01]  /*22b0*/  UIADD3 UR26, UPT, UPT, UR24, UR25, URZ ;  /* 0x00000019181a7290 */ /* 0x000fe2000fffe0ff */
[----:B------:R-:W-:-:S11]  /*22c0*/  UMOV UR27, UR23 ;  /* 0x00000017001b7c82 */ /* 0x000fd60008000000 */
.L_x_39:
[----:B------:R-:W-:Y:S01]  /*22d0*/  ULEA UR17, UR27, UR6, 0x3 ;  /* 0x000000061b117291 */ /* 0x000fe2000f8e18ff */
[----:B--2---:R-:W-:Y:S01]  /*22e0*/  @P5 MOV R3, 0x2000 ;  /* 0x0000200000035802 */ /* 0x004fe20000000f00 */
[----:B-12---:R-:W-:Y:S10]  /*22f0*/  @P0 BRA `(.L_x_34) ;  /* 0x00000000000c0947 */ /* 0x006ff40003800000 */
[----:B------:R-:W-:-:S04]  /*2300*/  SHF.L.U32 R5, R15, 0x1f, RZ ;  /* 0x0000001f0f057819 */ /* 0x000fc800000006ff */
[----:B------:R-:W2:Y:S02]  /*2310*/  SYNCS.PHASECHK.TRANS64.TRYWAIT P0, [UR17+0x1a0], R5 ;  /* 0x0001a005ff0075a7 */ /* 0x000ea40008001111 */
[----:B--2---:R-:W-:Y:S05]  /*2320*/  @!P0 BRA `(.L_x_35) ;  /* 0x0000007400d08947 */ /* 0x004fea0003800000 */
.L_x_34:
[----:B------:R2:W-:Y:S01]  /*2330*/  @P5 SYNCS.ARRIVE.TRANS64 RZ, [UR17], R3 ;  /* 0x00000003ffff59a7 */ /* 0x0005e20008000011 */
[----:B------:R-:W-:-:S04]  /*2340*/  ULOP3.LUT UR8, UR22, 0x2, URZ, 0xfc, !UPT ;  /* 0x0000000216087892 */ /* 0x000fc8000f8efcff */
[----:B------:R-:W-:-:S09]  /*2350*/  UISETP.NE.AND UP0, UPT, UR8, 0x2, UPT ;  /* 0x000000020800788c */ /* 0x000fd2000bf05270 */
[----:B------:R-:W-:Y:S05]  /*2360*/  BRA.U UP0, `(.L_x_36) ;  /* 0x0000000100047547 */ /* 0x000fea000b800000 */
[----:B------:R-:W-:Y:S05]  /*2370*/  BPT.TRAP 0x1 ;  /* 0x000000040000795c */ /* 0x000fea0000300000 */
.L_x_36:
[----:B------:R-:W-:Y:S04]  /*2380*/  BSSY.RECONVERGENT B0, `(.L_x_37) ;  /* 0x0000003000007945 */ /* 0x000fe80003800200 */
[----:B------:R-:W-:Y:S05]  /*2390*/  @!P4 BRA `(.L_x_38) ;  /* 0x000000000004c947 */ /* 0x000fea0003800000 */
[----:B------:R-:W-:Y:S05]  /*23a0*/  BPT.TRAP 0x1 ;  /* 0x000000040000795c */ /* 0x000fea0000300000 */
.L_x_38:
[----:B------:R-:W-:Y:S05]  /*23b0*/  BSYNC.RECONVERGENT B0 ;  /* 0x0000000000007941 */ /* 0x000fea0003800200 */
.L_x_37:
[----:B------:R-:W-:Y:S02]  /*23c0*/  UIADD3 UR23, UPT, UPT, UR27, 0x1, URZ ;  /* 0x000000011b177890 */ /* 0x000fe4000fffe0ff */
[----:B------:R-:W-:Y:S02]  /*23d0*/  UIADD3 UR32, UP1, UPT, UR14, 0x80, URZ ;  /* 0x000000800e207890 */ /* 0x000fe4000ff3e0ff */
[----:B------:R-:W-:Y:S02]  /*23e0*/  UISETP.NE.AND UP0, UPT, UR23, 0x34, UPT ;  /* 0x000000341700788c */ /* 0x000fe4000bf05270 */
[----:B------:R-:W-:Y:S02]  /*23f0*/  USHF.L.U32 UR18, UR25, 0x5, URZ ;  /* 0x0000000519127899 */ /* 0x000fe400080006ff */
[----:B------:R-:W-:Y:S02]  /*2400*/  USEL UR9, URZ, 0x1, UP0 ;  /* 0x00000001ff097887 */ /* 0x000fe40008000000 */
[----:B------:R-:W-:-:S02]  /*2410*/  USEL UR23, UR23, URZ, UP0 ;  /* 0x000000ff17177287 */ /* 0x000fc40008000000 */
[----:B------:R-:W-:Y:S02]  /*2420*/  UIADD3 UR30, UP0, UPT, UR14, 0x180, URZ ;  /* 0x000001800e1e7890 */ /* 0x000fe4000ff1e0ff */
[----:B------:R-:W-:Y:S01]  /*2430*/  ULEA UR8, UR23, UR6, 0x3 ;  /* 0x0000000617087291 */ /* 0x000fe2000f8e18ff */
[----:B------:R-:W-:Y:S01]  /*2440*/  LOP3.LUT R15, R15, UR9, RZ, 0x3c, !PT ;  /* 0x000000090f0f7c12 */ /* 0x000fe2000f8e3cff */
[----:B------:R-:W-:Y:S02]  /*2450*/  ULOP3.LUT UR17, UR17, 0xfefffff8, URZ, 0xc0, !UPT ;  /* 0xfefffff811117892 */ /* 0x000fe4000f8ec0ff */
[----:B------:R-:W-:Y:S01]  /*2460*/  UIADD3.X UR33, UPT, UPT, URZ, UR15, URZ, UP1, !UPT ;  /* 0x0000000fff217290 */ /* 0x000fe20008ffe4ff */
[----:B-1----:R-:W-:Y:S01]  /*2470*/  SHF.L.U32 R2, R15, 0x1f, RZ ;  /* 0x0000001f0f027819 */ /* 0x002fe200000006ff */
[----:B------:R-:W-:Y:S01]  /*2480*/  UIADD3.X UR31, UPT, UPT, URZ, UR15, URZ, UP0, !UPT ;  /* 0x0000000fff1f7290 */ /* 0x000fe200087fe4ff */
[----:B------:R-:W-:Y:S02]  /*2490*/  UMOV UR28, 0x0 ;  /* 0x00000000001c7882 */ /* 0x000fe40000000000 */
[----:B------:R4:W1:Y:S01]  /*24a0*/  SYNCS.PHASECHK.TRANS64.TRYWAIT P0, [UR8+0x1a0], R2 ;  /* 0x0001a002ff0075a7 */ /* 0x0008620008001108 */
[----:B------:R-:W-:Y:S01]  /*24b0*/  ULEA UR8, UR27, UR6, 0xb ;  /* 0x000000061b087291 */ /* 0x000fe2000f8e58ff */
[----:B------:R-:W-:Y:S01]  /*24c0*/  UMOV UR29, 0x10000000 ;  /* 0x10000000001d7882 */ /* 0x000fe20000000000 */
[----:B------:R-:W-:-:S02]  /*24d0*/  UMOV UR19, UR35 ;  /* 0x0000002300137c82 */ /* 0x000fc40008000000 */
[----:B------:R-:W-:Y:S02]  /*24e0*/  UIADD3 UR16, UPT, UPT, UR8, 0x4600, URZ ;  /* 0x0000460008107890 */ /* 0x000fe4000fffe0ff */
[----:B------:R-:W-:Y:S01]  /*24f0*/  UIADD3 UR8, UPT, UPT, UR8, 0x1e600, URZ ;  /* 0x0001e60008087890 */ /* 0x000fe2000fffe0ff */
[----:B------:R-:W-:Y:S01]  /*2500*/  UMOV UR20, UR36 ;  /* 0x0000002400147c82 */ /* 0x000fe20008000000 */
[----:B------:R-:W-:Y:S01]  /*2510*/  UMOV UR12, UR36 ;  /* 0x00000024000c7c82 */ /* 0x000fe20008000000 */
[----:B------:R-:W-:Y:S01]  /*2520*/  UMOV UR9, UR17 ;  /* 0x0000001100097c82 */ /* 0x000fe20008000000 */
[----:B------:R-:W-:Y:S01]  /*2530*/  UMOV UR10, UR18 ;  /* 0x00000012000a7c82 */ /* 0x000fe20008000000 */
[----:B------:R-:W-:Y:S02]  /*2540*/  UIADD3 UR25, UPT, UPT, UR25, 0x1, URZ ;  /* 0x0000000119197890 */ /* 0x000fe4000fffe0ff */
[----:B------:R4:W-:Y:S01]  /*2550*/  UTMALDG.3D.2CTA [UR16], [UR32], desc[UR28] ;  /* 0x00001c10200075b4 */ /* 0x0009e20008211000 */
[----:B------:R-:W-:Y:S01]  /*2560*/  UMOV UR27, UR23 ;  /* 0x00000017001b7c82 */ /* 0x000fe20008000000 */
[----:B------:R-:W-:Y:S01]  /*2570*/  UISETP.NE.AND UP0, UPT, UR25, UR26, UPT ;  /* 0x0000001a1900728c */ /* 0x000fe2000bf05270 */
[----:B------:R4:W-:Y:S08]  /*2580*/  UTMALDG.3D.2CTA [UR8], [UR30], desc[UR28] ;  /* 0x00001c081e0075b4 */ /* 0x0009f00008211000 */
[----:B----4-:R-:W-:Y:S05]  /*2590*/  BRA.U UP0, `(.L_x_39) ;  /* 0xfffffffd004c7547 */ /* 0x010fea000b83ffff */
.L_x_33:
[----:B-1----:R-:W-:Y:S01]  /*25a0*/  LEA R2, R14, UR6, 0x3 ;  /* 0x000000060e027c11 */ /* 0x002fe2000f8e18ff */
[----:B------:R-:W-:Y:S01]  /*25b0*/  NOP ;  /* 0x0000000000007918 */ /* 0x000fe20000000000 */
[----:B--2---:R-:W-:Y:S02]  /*25c0*/  SHF.L.U32 R3, R12, 0x1f, RZ ;  /* 0x0000001f0c037819 */ /* 0x004fe400000006ff */
[----:B------:R-:W-:Y:S02]  /*25d0*/  LEA R4, R14, UR6, 0x4 ;  /* 0x000000060e047c11 */ /* 0x000fe4000f8e20ff */
[----:B------:R-:W1:Y:S02]  /*25e0*/  SYNCS.PHASECHK.TRANS64.TRYWAIT P0, [R2+URZ+0x370], R3 ;  /* 0x00037003020075a7 */ /* 0x000e6400080011ff */
[----:B-1----:R-:W-:Y:S05]  /*25f0*/  @!P0 BRA `(.L_x_40) ;  /* 0x0000007400348947 */ /* 0x002fea0003800000 */
.L_x_175:
[----:B------:R-:W2:Y:S01]  /*2600*/  LDS.128 R4, [R4+0x400] ;  /* 0x0004000004047984 */ /* 0x000ea20000000c00 */
[----:B------:R-:W-:Y:S01]  /*2610*/  ISETP.GE.AND P0, PT, R40, 0x1, PT ;  /* 0x000000012800780c */ /* 0x000fe20003f06270 */
[----:B-1----:R-:W-:Y:S01]  /*2620*/  VIADD R2, R2, 0x380 ;  /* 0x0000038002027836 */ /* 0x002fe20000000000 */
[----:B------:R-:W-:Y:S01]  /*2630*/  @!PT LDS RZ, [RZ] ;  /* 0x00000000fffff984 */ /* 0x000fe20000000800 */
[----:B------:R-:W-:Y:S01]  /*2640*/  @!PT LDS RZ, [RZ] ;  /* 0x00000000fffff984 */ /* 0x000fe20000000800 */
[----:B------:R-:W-:Y:S01]  /*2650*/  @!PT LDS RZ, [RZ] ;  /* 0x00000000fffff984 */ /* 0x000fe20000000800 */
[----:B------:R-:W-:Y:S01]  /*2660*/  @!PT LDS RZ, [RZ] ;  /* 0x00000000fffff984 */ /* 0x000fe20000000800 */
[----:B------:R1:W-:Y:S06]  /*2670*/  MEMBAR.ALL.CTA ;  /* 0x0000000000007992 */ /* 0x0003ec0000008000 */
[----:B-1----:R-:W1:Y:S01]  /*2680*/  FENCE.VIEW.ASYNC.S ;  /* 0x00000000000073c6 */ /* 0x002e620000000000 */
[----:B------:R-:W-:-:S04]  /*2690*/  PRMT R2, RZ, 0x654, R2 ;  /* 0x00000654ff027816 */ /* 0x000fc80000000002 */
[----:B-1----:R1:W-:Y:S01]  /*26a0*/  SYNCS.ARRIVE.TRANS64.RED.A1T0 RZ, [R2+URZ], RZ ;  /* 0x000000ff02ff79a7 */ /* 0x0023e200081004ff */
[----:B--2---:R-:W-:-:S13]  /*26b0*/  LOP3.LUT P2, RZ, R6, 0x1, RZ, 0xc0, !PT ;  /* 0x0000000106ff7812 */ /* 0x004fda000784c0ff */
[----:B------:R-:W-:Y:S01]  /*26c0*/  @P2 SHF.R.U32.HI R3, RZ, 0x10, R5 ;  /* 0x00000010ff032819 */ /* 0x000fe20000011605 */
[----:B------:R-:W-:Y:S01]  /*26d0*/  VOTEU.ANY UP0, P2 ;  /* 0x0000000000ff7886 */ /* 0x000fe20001000100 */
[----:B------:R-:W-:Y:S02]  /*26e0*/  @P2 MOV R13, R4 ;  /* 0x00000004000d2202 */ /* 0x000fe40000000f00 */
[----:B------:R-:W-:Y:S02]  /*26f0*/  @P2 R2UR.BROADCAST UR8, R3 ;  /* 0x00000000030822ca */ /* 0x000fe400008e0000 */
[----:B------:R-:W-:-:S11]  /*2700*/  @P2 LOP3.LUT R11, R5, 0xffff, RZ, 0xc0, !PT ;  /* 0x0000ffff050b2812 */ /* 0x000fd600078ec0ff */
[----:B------:R-:W-:Y:S01]  /*2710*/  @UP0 UMOV UR36, UR8 ;  /* 0x0000000800240c82 */ /* 0x000fe20008000000 */
[----:B-1----:R-:W-:Y:S05]  /*2720*/  @!P0 BRA `(.L_x_41) ;  /* 0x0000000000b88947 */ /* 0x002fea0003800000 */
[----:B------:R-:W3:Y:S01]  /*2730*/  LDC.64 R4, c[0x0][0xb18] ;  /* 0x0002c600ff047b82 */ /* 0x000ee20000000a00 */
[----:B------:R-:W-:-:S07]  /*2740*/  ISETP.NE.AND P3, PT, R40, 0x1, PT ;  /* 0x000000012800780c */ /* 0x000fce0003f65270 */
[----:B------:R-:W1:Y:S08]  /*2750*/  LDC.64 R6, c[0x0][0xb10] ;  /* 0x0002c400ff067b82 */ /* 0x000e700000000a00 */
[----:B------:R-:W2:Y:S08]  /*2760*/  LDC R17, c[0x0][0xb20] ;  /* 0x0002c800ff117b82 */ /* 0x000eb00000000800 */
[----:B------:R-:W4:Y:S01]  /*2770*/  LDC R18, c[0x0][0xb0c] ;  /* 0x0002c300ff127b82 */ /* 0x000f220000000800 */
[----:B---3--:R-:W-:Y:S01]  /*2780*/  IMAD.HI.U32 R22, R0, R5, RZ ;  /* 0x0000000500167227 */ /* 0x008fe200078e00ff */
[----:B------:R-:W-:-:S06]  /*2790*/  ISETP.NE.AND P0, PT, R4, 0x1, PT ;  /* 0x000000010400780c */ /* 0x000fcc0003f05270 */
[----:B------:R-:W3:Y:S01]  /*27a0*/  LDC.64 R2, c[0x0][0xb28] ;  /* 0x0002ca00ff027b82 */ /* 0x000ee20000000a00 */
[----:B-1----:R-:W-:-:S04]  /*27b0*/  IMAD.HI.U32 R20, R9, R6, RZ ;  /* 0x0000000609147227 */ /* 0x002fc800078e00ff */
[----:B------:R-:W-:Y:S01]  /*27c0*/  IMAD.HI.U32 R24, R13, R6, RZ ;  /* 0x000000060d187227 */ /* 0x000fe200078e00ff */
[----:B------:R-:W-:Y:S02]  /*27d0*/  SHF.R.U32.HI R20, RZ, R7, R20 ;  /* 0x00000007ff147219 */ /* 0x000fe40000011614 */
[----:B--2---:R-:W-:Y:S01]  /*27e0*/  SHF.R.U32.HI R19, RZ, R17, R22 ;  /* 0x00000011ff137219 */ /* 0x004fe20000011616 */
[----:B------:R-:W-:Y:S01]  /*27f0*/  IMAD.HI.U32 R22, R11, R5, RZ ;  /* 0x000000050b167227 */ /* 0x000fe200078e00ff */
[----:B------:R-:W-:Y:S02]  /*2800*/  SHF.R.U32.HI R24, RZ, R7, R24 ;  /* 0x00000007ff187219 */ /* 0x000fe40000011618 */
[----:B------:R-:W-:Y:S02]  /*2810*/  SEL R19, R0, R19, !P0 ;  /* 0x0000001300137207 */ /* 0x000fe40004000000 */
[----:B------:R-:W-:Y:S02]  /*2820*/  SHF.R.U32.HI R22, RZ, R17, R22 ;  /* 0x00000011ff167219 */ /* 0x000fe40000011616 */
[----:B----4-:R-:W-:-:S02]  /*2830*/  ISETP.NE.AND P1, PT, R18, 0x1, PT ;  /* 0x000000011200780c */ /* 0x010fc40003f25270 */
[----:B------:R-:W-:Y:S02]  /*2840*/  SEL R5, R11, R22, !P0 ;  /* 0x000000160b057207 */ /* 0x000fe40004000000 */
[----:B------:R-:W-:Y:S02]  /*2850*/  SEL R21, R9, R20, !P1 ;  /* 0x0000001409157207 */ /* 0x000fe40004800000 */
[----:B------:R-:W-:Y:S01]  /*2860*/  SEL R7, R13, R24, !P1 ;  /* 0x000000180d077207 */ /* 0x000fe20004800000 */
[----:B---3--:R-:W-:Y:S01]  /*2870*/  IMAD.HI.U32 R20, R19, R2, RZ ;  /* 0x0000000213147227 */ /* 0x008fe200078e00ff */
[----:B------:R-:W-:-:S03]  /*2880*/  IADD3 R17, PT, PT, -R5, RZ, RZ ;  /* 0x000000ff05117210 */ /* 0x000fc60007ffe1ff */
        /* <DEDUP_REMOVED lines=11> */
[----:B------:R-:W-:-:S04]  /*2940*/  @!P0 IMAD.HI.U32 R20, R7, R2, RZ ;  /* 0x0000000207148227 */ /* 0x000fc800078e00ff */
[----:B------:R-:W-:Y:S01]  /*2950*/  IMAD.MOV R2, RZ, RZ, -R6 ;  /* 0x000000ffff027224 */ /* 0x000fe200078e0a06 */
[----:B------:R-:W-:-:S03]  /*2960*/  @!P0 SHF.R.U32.HI R20, RZ, R3, R20 ;  /* 0x00000003ff148219 */ /* 0x000fc60000011614 */
[----:B------:R-:W-:Y:S01]  /*2970*/  IMAD R2, R40, R2, R5 ;  /* 0x0000000228027224 */ /* 0x000fe200078e0205 */
        /* <DEDUP_REMOVED lines=9> */
.L_x_41:
[----:B------:R-:W1:Y:S02]  /*2a10*/  LDCU UR8, c[0x0][0xb30] ;  /* 0x00016600ff0877ac */ /* 0x000e640008000800 */
[----:B-1----:R-:W-:-:S09]  /*2a20*/  UISETP.NE.AND UP0, UPT, UR8, 0x1, UPT ;  /* 0x000000010800788c */ /* 0x002fd2000bf05270 */
[----:B------:R-:W-:Y:S05]  /*2a30*/  BRA.U UP0, `(.L_x_42) ;  /* 0x0000000100407547 */ /* 0x000fea000b800000 */
[----:B------:R-:W1:Y:S08]  /*2a40*/  LDC.64 R4, c[0x0][0xb10] ;  /* 0x0002c400ff047b82 */ /* 0x000e700000000a00 */
[----:B------:R-:W2:Y:S08]  /*2a50*/  LDC.64 R2, c[0x0][0xb18] ;  /* 0x0002c600ff027b82 */ /* 0x000eb00000000a00 */
[----:B------:R-:W4:Y:S08]  /*2a60*/  LDC R6, c[0x0][0xb20] ;  /* 0x0002c800ff067b82 */ /* 0x000f300000000800 */
[----:B------:R-:W3:Y:S01]  /*2a70*/  LDC R18, c[0x0][0xb0c] ;  /* 0x0002c300ff127b82 */ /* 0x000ee20000000800 */
[----:B-1----:R-:W-:-:S05]  /*2a80*/  IMAD.HI.U32 R4, R13, R4, RZ ;  /* 0x000000040d047227 */ /* 0x002fca00078e00ff */
[----:B------:R-:W-:Y:S01]  /*2a90*/  SHF.R.U32.HI R4, RZ, R5, R4 ;  /* 0x00000005ff047219 */ /* 0x000fe20000011604 */
[----:B--2---:R-:W-:Y:S01]  /*2aa0*/  IMAD.HI.U32 R3, R11, R3, RZ ;  /* 0x000000030b037227 */ /* 0x004fe200078e00ff */
[----:B------:R-:W-:-:S04]  /*2ab0*/  ISETP.NE.AND P0, PT, R2, 0x1, PT ;  /* 0x000000010200780c */ /* 0x000fc80003f05270 */
[----:B----4-:R-:W-:-:S04]  /*2ac0*/  SHF.R.U32.HI R6, RZ, R6, R3 ;  /* 0x00000006ff067219 */ /* 0x010fc80000011603 */
[----:B------:R-:W-:Y:S02]  /*2ad0*/  SEL R3, R11, R6, !P0 ;  /* 0x000000060b037207 */ /* 0x000fe40004000000 */
[----:B---3--:R-:W-:-:S04]  /*2ae0*/  ISETP.NE.AND P1, PT, R18, 0x1, PT ;  /* 0x000000011200780c */ /* 0x008fc80003f25270 */
[----:B------:R-:W-:-:S05]  /*2af0*/  SEL R4, R13, R4, !P1 ;  /* 0x000000040d047207 */ /* 0x000fca0004800000 */
[----:B------:R-:W-:Y:S02]  /*2b00*/  IMAD.IADD R5, R3, 0x1, -R4 ;  /* 0x0000000103057824 */ /* 0x000fe400078e0a04 */
[----:B------:R-:W-:Y:S02]  /*2b10*/  IMAD.IADD R3, R4, 0x1, -R3 ;  /* 0x0000000104037824 */ /* 0x000fe400078e0a03 */
[----:B------:R-:W-:Y:S02]  /*2b20*/  IMAD R13, R5, R18, R13 ;  /* 0x00000012050d7224 */ /* 0x000fe400078e020d */
[----:B------:R-:W-:-:S07]  /*2b30*/  IMAD R11, R3, R2, R11 ;  /* 0x00000002030b7224 */ /* 0x000fce00078e020b */
.L_x_42:
[----:B------:R-:W-:Y:S01]  /*2b40*/  VIADD R14, R14, 0x1 ;  /* 0x000000010e0e7836 */ /* 0x000fe20000000000 */
[----:B------:R-:W-:Y:S01]  /*2b50*/  PLOP3.LUT P1, PT, PT, PT, PT, 0x80, 0x8 ;  /* 0x000000000008781c */ /* 0x000fe20003f2f070 */
[----:B------:R-:W-:Y:S02]  /*2b60*/  IMAD.IADD R21, R13, 0x1, R96 ;  /* 0x000000010d157824 */ /* 0x000fe400078e0260 */
[----:B------:R-:W-:Y:S01]  /*2b70*/  IMAD.IADD R20, R11, 0x1, R94 ;  /* 0x000000010b147824 */ /* 0x000fe200078e025e */
[----:B------:R-:W-:-:S04]  /*2b80*/  ISETP.NE.AND P0, PT, R14, 0x2, PT ;  /* 0x000000020e00780c */ /* 0x000fc80003f05270 */
[----:B------:R-:W-:Y:S02]  /*2b90*/  SEL R3, RZ, 0x1, P0 ;  /* 0x00000001ff037807 */ /* 0x000fe40000000000 */
[----:B------:R-:W-:Y:S02]  /*2ba0*/  SEL R14, R14, RZ, P0 ;  /* 0x000000ff0e0e7207 */ /* 0x000fe40000000000 */
[----:B------:R-:W-:Y:S01]  /*2bb0*/  LOP3.LUT R12, R12, R3, RZ, 0x3c, !PT ;  /* 0x000000030c0c7212 */ /* 0x000fe200078e3cff */
[----:B------:R-:W-:Y:S06]  /*2bc0*/  @P2 BRA `(.L_x_43) ;  /* 0xfffffff000642947 */ /* 0x000fec000383ffff */
[----:B------:R-:W-:Y:S01]  /*2bd0*/  UIADD3 UR6, UPT, UPT, UR6, 0x1a0, URZ ;  /* 0x000001a006067890 */ /* 0x000fe2000fffe0ff */
[----:B------:R-:W-:-:S03]  /*2be0*/  SHF.L.U32 R3, R15, 0x1f, RZ ;  /* 0x0000001f0f037819 */ /* 0x000fc600000006ff */
[----:B------:R-:W-:-:S09]  /*2bf0*/  ULEA UR4, UR23, UR6, 0x3 ;  /* 0x0000000617047291 */ /* 0x000fd2000f8e18ff */
[----:B------:R-:W1:Y:S02]  /*2c00*/  SYNCS.PHASECHK.TRANS64.TRYWAIT P0, [UR4], R3 ;  /* 0x00000003ff0075a7 */ /* 0x000e640008001104 */
[----:B-1----:R-:W-:Y:S05]  /*2c10*/  @!P0 BRA `(.L_x_44) ;  /* 0x0000006c00c08947 */ /* 0x002fea0003800000 */
.L_x_177:
[----:B------:R-:W-:-:S04]  /*2c20*/  UIADD3 UR5, UPT, UPT, UR23, 0x1, URZ ;  /* 0x0000000117057890 */ /* 0x000fc8000fffe0ff */
[----:B------:R-:W-:-:S04]  /*2c30*/  UISETP.NE.AND UP0, UPT, UR5, 0x34, UPT ;  /* 0x000000340500788c */ /* 0x000fc8000bf05270 */
[----:B------:R-:W-:Y:S02]  /*2c40*/  USEL UR7, URZ, 0x1, UP0 ;  /* 0x00000001ff077887 */ /* 0x000fe40008000000 */
[----:B------:R-:W-:-:S04]  /*2c50*/  USEL UR5, UR5, URZ, UP0 ;  /* 0x000000ff05057287 */ /* 0x000fc80008000000 */
[----:B------:R-:W-:Y:S01]  /*2c60*/  ULEA UR4, UR5, UR6, 0x3 ;  /* 0x0000000605047291 */ /* 0x000fe2000f8e18ff */
[----:B------:R-:W-:-:S04]  /*2c70*/  LOP3.LUT R2, R15, UR7, RZ, 0x3c, !PT ;  /* 0x000000070f027c12 */ /* 0x000fc8000f8e3cff */
[----:B-1----:R-:W-:-:S04]  /*2c80*/  SHF.L.U32 R3, R2, 0x1f, RZ ;  /* 0x0000001f02037819 */ /* 0x002fc800000006ff */
[----:B------:R-:W1:Y:S02]  /*2c90*/  SYNCS.PHASECHK.TRANS64.TRYWAIT P0, [UR4], R3 ;  /* 0x00000003ff0075a7 */ /* 0x000e640008001104 */
[----:B-1----:R-:W-:Y:S05]  /*2ca0*/  @!P0 BRA `(.L_x_45) ;  /* 0x0000006c00b48947 */ /* 0x002fea0003800000 */
.L_x_179:
        /* <DEDUP_REMOVED lines=9> */
.L_x_181:
        /* <DEDUP_REMOVED lines=9> */
.L_x_183:
        /* <DEDUP_REMOVED lines=9> */
.L_x_185:
        /* <DEDUP_REMOVED lines=9> */
.L_x_187:
        /* <DEDUP_REMOVED lines=9> */
.L_x_189:
        /* <DEDUP_REMOVED lines=9> */
.L_x_191:
        /* <DEDUP_REMOVED lines=9> */
.L_x_193:
        /* <DEDUP_REMOVED lines=9> */
.L_x_195:
        /* <DEDUP_REMOVED lines=9> */
.L_x_197:
        /* <DEDUP_REMOVED lines=9> */
.L_x_199:
        /* <DEDUP_REMOVED lines=9> */
.L_x_201:
        /* <DEDUP_REMOVED lines=9> */
.L_x_203:
        /* <DEDUP_REMOVED lines=9> */
.L_x_205:
        /* <DEDUP_REMOVED lines=9> */
.L_x_207:
        /* <DEDUP_REMOVED lines=9> */
.L_x_209:
        /* <DEDUP_REMOVED lines=9> */
.L_x_211:
        /* <DEDUP_REMOVED lines=9> */
.L_x_213:
        /* <DEDUP_REMOVED lines=9> */
.L_x_215:
        /* <DEDUP_REMOVED lines=9> */
.L_x_217:
        /* <DEDUP_REMOVED lines=9> */
.L_x_219:
        /* <DEDUP_REMOVED lines=9> */
.L_x_221:
        /* <DEDUP_REMOVED lines=9> */
.L_x_223:
        /* <DEDUP_REMOVED lines=9> */
.L_x_225:
        /* <DEDUP_REMOVED lines=9> */
.L_x_227:
        /* <DEDUP_REMOVED lines=9> */
.L_x_229:
        /* <DEDUP_REMOVED lines=9> */
.L_x_231:
        /* <DEDUP_REMOVED lines=9> */
.L_x_233:
        /* <DEDUP_REMOVED lines=9> */
.L_x_235:
        /* <DEDUP_REMOVED lines=9> */
.L_x_237:
        /* <DEDUP_REMOVED lines=9> */
.L_x_239:
        /* <DEDUP_REMOVED lines=9> */
.L_x_241:
        /* <DEDUP_REMOVED lines=9> */
.L_x_243:
        /* <DEDUP_REMOVED lines=9> */
.L_x_245:
        /* <DEDUP_REMOVED lines=9> */
.L_x_247:
        /* <DEDUP_REMOVED lines=9> */
.L_x_249:
        /* <DEDUP_REMOVED lines=9> */
.L_x_251:
        /* <DEDUP_REMOVED lines=9> */
.L_x_253:
        /* <DEDUP_REMOVED lines=9> */
.L_x_255:
        /* <DEDUP_REMOVED lines=9> */
.L_x_257:
        /* <DEDUP_REMOVED lines=9> */
.L_x_259:
        /* <DEDUP_REMOVED lines=9> */
.L_x_261:
        /* <DEDUP_REMOVED lines=9> */
.L_x_263:
        /* <DEDUP_REMOVED lines=9> */
.L_x_265:
        /* <DEDUP_REMOVED lines=9> */
.L_x_267:
        /* <DEDUP_REMOVED lines=9> */
.L_x_269:
        /* <DEDUP_REMOVED lines=9> */
.L_x_271:
        /* <DEDUP_REMOVED lines=9> */
.L_x_273:
        /* <DEDUP_REMOVED lines=9> */
.L_x_275:
        /* <DEDUP_REMOVED lines=9> */
.L_x_277:
[----:B------:R-:W-:-:S04]  /*4840*/  UIADD3 UR5, UPT, UPT, UR5, 0x1, URZ ;  /* 0x0000000105057890 */ /* 0x000fc8000fffe0ff */
[----:B------:R-:W-:-:S04]  /*4850*/  UISETP.NE.AND UP0, UPT, UR5, 0x34, UPT ;  /* 0x000000340500788c */ /* 0x000fc8000bf05270 */
[----:B------:R-:W-:Y:S02]  /*4860*/  USEL UR4, URZ, 0x1, UP0 ;  /* 0x00000001ff047887 */ /* 0x000fe40008000000 */
[----:B------:R-:W-:-:S04]  /*4870*/  USEL UR5, UR5, URZ, UP0 ;  /* 0x000000ff05057287 */ /* 0x000fc80008000000 */
[----:B------:R-:W-:Y:S01]  /*4880*/  ULEA UR5, UR5, UR6, 0x3 ;  /* 0x0000000605057291 */ /* 0x000fe2000f8e18ff */
[----:B-1----:R-:W-:-:S04]  /*4890*/  LOP3.LUT R3, R2, UR4, RZ, 0x3c, !PT ;  /* 0x0000000402037c12 */ /* 0x002fc8000f8e3cff */
[----:B------:R-:W-:Y:S01]  /*48a0*/  SHF.L.U32 R3, R3, 0x1f, RZ ;  /* 0x0000001f03037819 */ /* 0x000fe200000006ff */
[----:B---3--:R-:W-:-:S07]  /*48b0*/  IMAD.U32 R0, RZ, RZ, UR5 ;  /* 0x00000005ff007e24 */ /* 0x008fce000f8e00ff */
.L_x_95:
[----:B-1----:R1:W2:Y:S02]  /*48c0*/  SYNCS.PHASECHK.TRANS64.TRYWAIT P0, [R0+URZ], R3 ;  /* 0x00000003000075a7 */ /* 0x0022a400080011ff */
[----:B--2---:R-:W-:Y:S05]  /*48d0*/  @!P0 NANOSLEEP.SYNCS 0x989680 ;  /* 0x009896800000895d */ /* 0x004fea0003900000 */
[----:B------:R-:W2:Y:S02]  /*48e0*/  @!P0 SYNCS.PHASECHK.TRANS64 P0, [R0+URZ], R3 ;  /* 0x00000003000085a7 */ /* 0x000ea400080010ff */
[----:B--2---:R-:W-:Y:S05]  /*48f0*/  @P0 EXIT ;  /* 0x000000000000094d */ /* 0x004fea0003800000 */
[----:B------:R-:W-:Y:S05]  /*4900*/  BRA `(.L_x_95) ;  /* 0xfffffffc00ec7947 */ /* 0x000fea000383ffff */
.L_x_23:
[----:B------:R-:W-:-:S04]  /*4910*/  UISETP.NE.AND UP1, UPT, UR37, URZ, UPT ;  /* 0x000000ff2500728c */ /* 0x000fc8000bf25270 */
[----:B------:R-:W-:-:S09]  /*4920*/  UISETP.NE.OR UP1, UPT, UR10, 0x1, UP1 ;  /* 0x000000010a00788c */ /* 0x000fd20008f25670 */
[----:B------:R-:W-:Y:S05]  /*4930*/  BRA.U UP1, `(.L_x_96) ;  /* 0x00000005014c7547 */ /* 0x000fea000b800000 */
[----:B------:R-:W-:Y:S01]  /*4940*/  HFMA2 R11, -RZ, RZ, 0, 0 ;  /* 0x00000000ff0b7431 */ /* 0x000fe200000001ff */
[----:B------:R-:W-:Y:S01]  /*4950*/  ISETP.GE.U32.AND P2, PT, R10, 0x2, PT ;  /* 0x000000020a00780c */ /* 0x000fe20003f46070 */
[----:B------:R-:W-:Y:S01]  /*4960*/  IMAD.MOV.U32 R12, RZ, RZ, 0x1 ;  /* 0x00000001ff0c7424 */ /* 0x000fe200078e00ff */
[----:B------:R-:W-:Y:S01]  /*4970*/  CS2R R8, SRZ ;  /* 0x0000000000087805 */ /* 0x000fe2000001ff00 */
[----:B------:R-:W-:Y:S01]  /*4980*/  IMAD.MOV.U32 R3, RZ, RZ, RZ ;  /* 0x000000ffff037224 */ /* 0x000fe200078e00ff */
[----:B------:R-:W-:Y:S01]  /*4990*/  UMOV UR4, 0x400 ;  /* 0x0000040000047882 */ /* 0x000fe20000000000 */
[----:B------:R-:W-:Y:S01]  /*49a0*/  UMOV UR6, URZ ;  /* 0x000000ff00067c82 */ /* 0x000fe20008000000 */
[----:B------:R-:W-:-:S12]  /*49b0*/  ULEA UR37, UR37, UR4, 0x18 ;  /* 0x0000000425257291 */ /* 0x000fd8000f8ec0ff */
.L_x_100:
[----:B------:R-:W-:Y:S02]  /*49c0*/  LEA R0, R3, UR37, 0x3 ;  /* 0x0000002503007c11 */ /* 0x000fe4000f8e18ff */
[----:B------:R-:W-:-:S03]  /*49d0*/  SHF.L.U32 R5, R8, 0x1f, RZ ;  /* 0x0000001f08057819 */ /* 0x000fc600000006ff */
[----:B------:R-:W-:Y:S01]  /*49e0*/  VIADD R4, R0, 0x3e0 ;  /* 0x000003e000047836 */ /* 0x000fe20000000000 */
[----:B------:R-:W1:Y:S02]  /*49f0*/  SYNCS.PHASECHK.TRANS64.TRYWAIT P0, [R0+URZ+0x3d0], R5 ;  /* 0x0003d005000075a7 */ /* 0x000e6400080011ff */
[----:B-1----:R-:W-:Y:S05]  /*4a00*/  @!P0 BRA `(.L_x_97) ;  /* 0x00000064000c8947 */ /* 0x002fea0003800000 */
.L_x_278:
[----:B------:R-:W-:Y:S01]  /*4a10*/  ULEA UR5, UR6, UR37, 0x3 ;  /* 0x0000002506057291 */ /* 0x000fe2000f8e18ff */
[----:B------:R-:W-:Y:S01]  /*4a20*/  PRMT R4, RZ, 0x654, R4 ;  /* 0x00000654ff047816 */ /* 0x000fe20000000004 */
[----:B-1----:R-:W-:Y:S01]  /*4a30*/  @!P2 IMAD.MOV.U32 R5, RZ, RZ, 0x10 ;  /* 0x00000010ff05a424 */ /* 0x002fe200078e00ff */
[----:B------:R-:W-:Y:S01]  /*4a40*/  SHF.L.U32 R7, R12, 0x1f, RZ ;  /* 0x0000001f0c077819 */ /* 0x000fe200000006ff */
[----:B------:R-:W-:Y:S01]  /*4a50*/  UIADD3 UR4, UPT, UPT, UR5, 0x370, URZ ;  /* 0x0000037005047890 */ /* 0x000fe2000fffe0ff */
[----:B------:R1:W-:Y:S05]  /*4a60*/  SYNCS.ARRIVE.TRANS64.RED.A1T0 RZ, [R4+URZ], RZ ;  /* 0x000000ff04ff79a7 */ /* 0x0003ea00081004ff */
[----:B------:R-:W-:Y:S01]  /*4a70*/  IMAD.U32 R13, RZ, RZ, UR4 ;  /* 0x00000004ff0d7e24 */ /* 0x000fe2000f8e00ff */
[----:B------:R-:W2:Y:S04]  /*4a80*/  SYNCS.PHASECHK.TRANS64.TRYWAIT P0, [UR5+0x380], R7 ;  /* 0x00038007ff0075a7 */ /* 0x000ea80008001105 */
[----:B------:R-:W-:Y:S01]  /*4a90*/  PRMT R13, R10, 0x654, R13 ;  /* 0x000006540a0d7816 */ /* 0x000fe2000000000d */
[----:B-12---:R-:W-:Y:S06]  /*4aa0*/  @!P0 BRA `(.L_x_98) ;  /* 0x0000006000f88947 */ /* 0x006fec0003800000 */
.L_x_280:
[----:B------:R-:W-:Y:S01]  /*4ab0*/  ULEA UR4, UR6, UR37, 0x4 ;  /* 0x0000002506047291 */ /* 0x000fe2000f8e20ff */
[----:B------:R-:W-:Y:S01]  /*4ac0*/  SEL R2, R13, R2, !P2 ;  /* 0x000000020d027207 */ /* 0x000fe20005000000 */
[----:B------:R-:W-:Y:S01]  /*4ad0*/  UIADD3 UR5, UPT, UPT, UR5, 0x370, URZ ;  /* 0x0000037005057890 */ /* 0x000fe2000fffe0ff */
[----:B-1----:R-:W-:Y:S01]  /*4ae0*/  LEA R0, R11, UR37, 0x3 ;  /* 0x000000250b007c11 */ /* 0x002fe2000f8e18ff */
[----:B------:R-:W-:Y:S01]  /*4af0*/  UIADD3 UR4, UPT, UPT, UR4, 0x400, URZ ;  /* 0x0000040004047890 */ /* 0x000fe2000fffe0ff */
[----:B------:R1:W-:Y:S01]  /*4b00*/  @!P2 SYNCS.ARRIVE.TRANS64.RED RZ, [R2+URZ], R5 ;  /* 0x0000000502ffa9a7 */ /* 0x0003e200080004ff */
[----:B------:R-:W-:Y:S01]  /*4b10*/  UIADD3 UR6, UPT, UPT, UR6, 0x1, URZ ;  /* 0x0000000106067890 */ /* 0x000fe2000fffe0ff */
[----:B------:R-:W-:-:S03]  /*4b20*/  VIADD R3, R3, 0x1 ;  /* 0x0000000103037836 */ /* 0x000fc60000000000 */
[----:B------:R-:W-:Y:S02]  /*4b30*/  UISETP.NE.AND UP0, UPT, UR6, 0x2, UPT ;  /* 0x000000020600788c */ /* 0x000fe4000bf05270 */
[----:B------:R-:W-:Y:S01]  /*4b40*/  ISETP.NE.AND P0, PT, R3, 0x2, PT ;  /* 0x000000020300780c */ /* 0x000fe20003f05270 */
[----:B------:R-:W-:Y:S06]  /*4b50*/  UGETNEXTWORKID.BROADCAST [UR4], [UR5] ;  /* 0x00000000040073ca */ /* 0x000fec0008000100 */
[----:B------:R-:W-:Y:S02]  /*4b60*/  USEL UR4, URZ, 0x1, UP0 ;  /* 0x00000001ff047887 */ /* 0x000fe40008000000 */
[----:B------:R-:W-:-:S04]  /*4b70*/  USEL UR6, UR6, URZ, UP0 ;  /* 0x000000ff06067287 */ /* 0x000fc80008000000 */
[----:B------:R-:W-:Y:S02]  /*4b80*/  LOP3.LUT R12, R12, UR4, RZ, 0x3c, !PT ;  /* 0x000000040c0c7c12 */ /* 0x000fe4000f8e3cff */
[----:B-1----:R-:W-:-:S04]  /*4b90*/  SHF.L.U32 R5, R9, 0x1f, RZ ;  /* 0x0000001f09057819 */ /* 0x002fc800000006ff */
[----:B------:R-:W1:Y:S02]  /*4ba0*/  SYNCS.PHASECHK.TRANS64.TRYWAIT P1, [R0+URZ+0x370], R5 ;  /* 0x00037005000075a7 */ /* 0x000e6400080211ff */
[----:B-1----:R-:W-:Y:S05]  /*4bb0*/  @!P1 BRA `(.L_x_99) ;  /* 0x0000006000cc9947 */ /* 0x002fea0003800000 */
.L_x_281:
[----:B------:R-:W-:Y:S01]  /*4bc0*/  LEA R4, R11, UR37, 0x4 ;  /* 0x000000250b047c11 */ /* 0x000fe2000f8e20ff */
[----:B-1----:R-:W-:Y:S01]  /*4bd0*/  VIADD R0, R0, 0x380 ;  /* 0x0000038000007836 */ /* 0x002fe20000000000 */
[----:B------:R-:W-:Y:S01]  /*4be0*/  SEL R3, R3, RZ, P0 ;  /* 0x000000ff03037207 */ /* 0x000fe20000000000 */
[----:B------:R-:W-:-:S03]  /*4bf0*/  VIADD R11, R11, 0x1 ;  /* 0x000000010b0b7836 */ /* 0x000fc60000000000 */
[----:B------:R-:W1:Y:S01]  /*4c00*/  LDS.128 R4, [R4+0x400] ;  /* 0x0004000004047984 */ /* 0x000e620000000c00 */
[----:B------:R-:W-:Y:S02]  /*4c10*/  PRMT R0, RZ, 0x654, R0 ;  /* 0x00000654ff007816 */ /* 0x000fe40000000000 */
[C---:B------:R-:W-:Y:S01]  /*4c20*/  ISETP.NE.AND P1, PT, R11.reuse, 0x2, PT ;  /* 0x000000020b00780c */ /* 0x040fe20003f25270 */
[----:B------:R-:W-:Y:S01]  /*4c30*/  @!PT LDS RZ, [RZ] ;  /* 0x00000000fffff984 */ /* 0x000fe20000000800 */
[----:B------:R-:W-:Y:S01]  /*4c40*/  @!PT LDS RZ, [RZ] ;  /* 0x00000000fffff984 */ /* 0x000fe20000000800 */
[----:B------:R-:W-:Y:S01]  /*4c50*/  @!PT LDS RZ, [RZ] ;  /* 0x00000000fffff984 */ /* 0x000fe20000000800 */
[----:B------:R-:W-:Y:S01]  /*4c60*/  @!PT LDS RZ, [RZ] ;  /* 0x00000000fffff984 */ /* 0x000fe20000000800 */
[----:B------:R2:W-:Y:S06]  /*4c70*/  MEMBAR.ALL.CTA ;  /* 0x0000000000007992 */ /* 0x0005ec0000008000 */
[----:B--2---:R-:W2:Y:S01]  /*4c80*/  FENCE.VIEW.ASYNC.S ;  /* 0x00000000000073c6 */ /* 0x004ea20000000000 */
[----:B------:R-:W-:Y:S01]  /*4c90*/  SEL R11, R11, RZ, P1 ;  /* 0x000000ff0b0b7207 */ /* 0x000fe20000800000 */
[----:B--2---:R2:W-:Y:S01]  /*4ca0*/  SYNCS.ARRIVE.TRANS64.RED.A1T0 RZ, [R0+URZ], RZ ;  /* 0x000000ff00ff79a7 */ /* 0x0045e200081004ff */
[----:B-1----:R-:W-:-:S02]  /*4cb0*/  LOP3.LUT P3, RZ, R6, 0x1, RZ, 0xc0, !PT ;  /* 0x0000000106ff7812 */ /* 0x002fc4000786c0ff */
[----:B------:R-:W-:-:S04]  /*4cc0*/  SEL R5, RZ, 0x1, P0 ;  /* 0x00000001ff057807 */ /* 0x000fc80000000000 */
[----:B------:R-:W-:Y:S02]  /*4cd0*/  LOP3.LUT R8, R8, R5, RZ, 0x3c, !PT ;  /* 0x0000000508087212 */ /* 0x000fe400078e3cff */
[----:B--2---:R-:W-:-:S04]  /*4ce0*/  SEL R0, RZ, 0x1, P1 ;  /* 0x00000001ff007807 */ /* 0x004fc80000800000 */
[----:B------:R-:W-:Y:S01]  /*4cf0*/  LOP3.LUT R9, R9, R0, RZ, 0x3c, !PT ;  /* 0x0000000009097212 */ /* 0x000fe200078e3cff */
[----:B------:R-:W-:Y:S06]  /*4d00*/  @P3 BRA `(.L_x_100) ;  /* 0xfffffffc002c3947 */ /* 0x000fec000383ffff */
[----:B------:R-:W-:Y:S01]  /*4d10*/  ULEA UR5, UR6, UR37, 0x3 ;  /* 0x0000002506057291 */ /* 0x000fe2000f8e18ff */
[----:B------:R-:W-:-:S08]  /*4d20*/  SHF.L.U32 R3, R12, 0x1f, RZ ;  /* 0x0000001f0c037819 */ /* 0x000fd000000006ff */
[----:B------:R-:W1:Y:S02]  /*4d30*/  SYNCS.PHASECHK.TRANS64 P0, [UR5+0x380], R3 ;  /* 0x00038003ff0075a7 */ /* 0x000e640008001005 */
[----:B-1----:R-:W-:Y:S05]  /*4d40*/  @P0 BRA `(.L_x_101) ;  /* 0x0000000000080947 */ /* 0x002fea0003800000 */
[----:B------:R-:W1:Y:S02]  /*4d50*/  SYNCS.PHASECHK.TRANS64.TRYWAIT P0, [UR5+0x380], R3 ;  /* 0x00038003ff0075a7 */ /* 0x000e640008001105 */
[----:B-1----:R-:W-:Y:S05]  /*4d60*/  @!P0 BRA `(.L_x_102) ;  /* 0x0000006000748947 */ /* 0x002fea0003800000 */
.L_x_101:
[----:B------:R-:W-:-:S04]  /*4d70*/  UIADD3 UR4, UPT, UPT, UR6, 0x1, URZ ;  /* 0x0000000106047890 */ /* 0x000fc8000fffe0ff */
[----:B------:R-:W-:-:S04]  /*4d80*/  UISETP.NE.AND UP0, UPT, UR4, 0x2, UPT ;  /* 0x000000020400788c */ /* 0x000fc8000bf05270 */
[----:B------:R-:W-:Y:S02]  /*4d90*/  USEL UR7, URZ, 0x1, UP0 ;  /* 0x00000001ff077887 */ /* 0x000fe40008000000 */
[----:B------:R-:W-:-:S04]  /*4da0*/  USEL UR4, UR4, URZ, UP0 ;  /* 0x000000ff04047287 */ /* 0x000fc80008000000 */
[----:B------:R-:W-:Y:S01]  /*4db0*/  ULEA UR4, UR4, UR37, 0x3 ;  /* 0x0000002504047291 */ /* 0x000fe2000f8e18ff */
[----:B-1----:R-:W-:-:S04]  /*4dc0*/  LOP3.LUT R3, R12, UR7, RZ, 0x3c, !PT ;  /* 0x000000070c037c12 */ /* 0x002fc8000f8e3cff */
[----:B------:R-:W-:-:S04]  /*4dd0*/  SHF.L.U32 R0, R3, 0x1f, RZ ;  /* 0x0000001f03007819 */ /* 0x000fc800000006ff */
[----:B------:R-:W1:Y:S02]  /*4de0*/  SYNCS.PHASECHK.TRANS64 P0, [UR4+0x380], R0 ;  /* 0x00038000ff0075a7 */ /* 0x000e640008001004 */
[----:B-1----:R-:W-:Y:S05]  /*4df0*/  @P0 EXIT ;  /* 0x000000000000094d */ /* 0x002fea0003800000 */
[----:B------:R-:W-:Y:S02]  /*4e00*/  SHF.L.U32 R3, R3, 0x1f, RZ ;  /* 0x0000001f03037819 */ /* 0x000fe400000006ff */
[----:B------:R-:W-:-:S07]  /*4e10*/  MOV R0, UR4 ;  /* 0x0000000400007c02 */ /* 0x000fce0008000f00 */
.L_x_103:
[----:B-1----:R1:W2:Y:S02]  /*4e20*/  SYNCS.PHASECHK.TRANS64.TRYWAIT P0, [R0+URZ+0x380], R3 ;  /* 0x00038003000075a7 */ /* 0x0022a400080011ff */
[----:B--2---:R-:W-:Y:S05]  /*4e30*/  @!P0 NANOSLEEP.SYNCS 0x989680 ;  /* 0x009896800000895d */ /* 0x004fea0003900000 */
[----:B------:R-:W2:Y:S02]  /*4e40*/  @!P0 SYNCS.PHASECHK.TRANS64 P0, [R0+URZ+0x380], R3 ;  /* 0x00038003000085a7 */ /* 0x000ea400080010ff */
[----:B--2---:R-:W-:Y:S05]  /*4e50*/  @P0 EXIT ;  /* 0x000000000000094d */ /* 0x004fea0003800000 */
[----:B------:R-:W-:Y:S05]  /*4e60*/  BRA `(.L_x_103) ;  /* 0xfffffffc00ec7947 */ /* 0x000fea000383ffff */
.L_x_96:
[----:B------:R-:W-:Y:S05]  /*4e70*/  BRA.U UP4, `(.L_x_104) ;  /* 0x0000001104847547 */ /* 0x000fea000b800000 */
[----:B------:R-:W-:Y:S01]  /*4e80*/  UMOV UR6, 0x40 ;  /* 0x0000004000067882 */ /* 0x000fe20000000000 */
[----:B------:R-:W-:Y:S01]  /*4e90*/  NOP ;  /* 0x0000000000007918 */ /* 0x000fe20000000000 */
[----:B------:R-:W-:Y:S01]  /*4ea0*/  ULEA UR6, UR37, UR6, 0x18 ;  /* 0x0000000625067291 */ /* 0x000fe2000f8ec0ff */
[----:B------:R-:W-:Y:S02]  /*4eb0*/  UMOV UR7, 0x400 ;  /* 0x0000040000077882 */ /* 0x000fe40000000000 */
[----:B------:R-:W-:-:S06]  /*4ec0*/  ULEA UR37, UR37, UR7, 0x18 ;  /* 0x0000000725257291 */ /* 0x000fcc000f8ec0ff */
[----:B------:R-:W1:Y:S02]  /*4ed0*/  LDS.U8 R2, [UR6+0x1c] ;  /* 0x00001c06ff027984 */ /* 0x000e640008000000 */
[----:B-1----:R-:W-:-:S13]  /*4ee0*/  ISETP.NE.AND P0, PT, R2, RZ, PT ;  /* 0x000000ff0200720c */ /* 0x002fda0003f05270 */
[----:B------:R-:W-:Y:S05]  /*4ef0*/  @P0 BRA `(.L_x_105) ;  /* 0x0000000400080947 */ /* 0x000fea0003800000 */
[----:B------:R-:W-:Y:S02]  /*4f00*/  UISETP.NE.U32.AND UP0, UPT, UR5, 0x1, UPT ;  /* 0x000000010500788c */ /* 0x000fe4000bf05070 */
[----:B------:R-:W-:-:S07]  /*4f10*/  UIADD3 UR8, UPT, UPT, UR6, 0x8, URZ ;  /* 0x0000000806087890 */ /* 0x000fce000fffe0ff */
[----:B------:R-:W-:Y:S05]  /*4f20*/  BRA.U !UP0, `(.L_x_106) ;  /* 0x00000001089c7547 */ /* 0x000fea000b800000 */
[----:B------:R-:W-:Y:S01]  /*4f30*/  ELECT P0, URZ, PT ;  /* 0x0000000000ff782f */ /* 0x000fe20003800000 */
[----:B------:R-:W-:-:S12]  /*4f40*/  BSSY B0, `(.L_x_106) ;  /* 0x0000025000007945 */ /* 0x000fd80003800000 */
[----:B------:R-:W-:Y:S05]  /*4f50*/  @!P0 BRA `(.L_x_107) ;  /* 0x00000000008c8947 */ /* 0x000fea0003800000 */
[----:B------:R-:W-:-:S05]  /*4f60*/  UMOV UR7, 0x10 ;  /* 0x0000001000077882 */ /* 0x000fca0000000000 */
[----:B------:R-:W-:Y:S04]  /*4f70*/  DEPBAR.LE SB1, 0x36 ;  /* 0x00009d800000791a */ /* 0x000fe80000000000 */
[----:B------:R-:W1:Y:S02]  /*4f80*/  UTCATOMSWS.2CTA.FIND_AND_SET.ALIGN UP1, UR7, UR7 ;  /* 0x00000007000775e3 */ /* 0x000e640008220800 */
[----:B-1----:R-:W-:Y:S01]  /*4f90*/  MOV R11, UR7 ;  /* 0x00000007000b7c02 */ /* 0x002fe20008000f00 */
[----:B------:R-:W-:Y:S06]  /*4fa0*/  BRA.U UP1, `(.L_x_108) ;  /* 0x0000000101187547 */ /* 0x000fec000b800000 */
.L_x_109:
[----:B------:R-:W-:Y:S05]  /*4fb0*/  NANOSLEEP 0x64 ;  /* 0x000000640000795d */ /* 0x000fea0003800000 */
[----:B------:R-:W-:-:S05]  /*4fc0*/  UMOV UR7, 0x10 ;  /* 0x0000001000077882 */ /* 0x000fca0000000000 */
[----:B------:R-:W-:Y:S04]  /*4fd0*/  DEPBAR.LE SB1, 0x36 ;  /* 0x00009d800000791a */ /* 0x000fe80000000000 */
[----:B------:R-:W1:Y:S02]  /*4fe0*/  UTCATOMSWS.2CTA.FIND_AND_SET.ALIGN UP1, UR7, UR7 ;  /* 0x00000007000775e3 */ /* 0x000e640008220800 */
[----:B-1----:R-:W-:Y:S01]  /*4ff0*/  MOV R11, UR7 ;  /* 0x00000007000b7c02 */ /* 0x002fe20008000f00 */
[----:B------:R-:W-:Y:S05]  /*5000*/  BRA.U !UP1, `(.L_x_109) ;  /* 0xfffffffd09e87547 */ /* 0x000fea000b83ffff */
.L_x_108:
[----:B------:R-:W1:Y:S01]  /*5010*/  LDS R5, [UR6+0x10] ;  /* 0x00001006ff057984 */ /* 0x000e620008000800 */
[----:B------:R-:W-:Y:S01]  /*5020*/  IMAD.U32 R3, RZ, RZ, UR37 ;  /* 0x00000025ff037e24 */ /* 0x000fe2000f8e00ff */
[----:B------:R-:W-:-:S03]  /*5030*/  MOV R2, UR4 ;  /* 0x0000000400027c02 */ /* 0x000fc60008000f00 */
[----:B------:R-:W-:Y:S01]  /*5040*/  VIADD R3, R3, 0x420 ;  /* 0x0000042003037836 */ /* 0x000fe20000000000 */
[----:B-1----:R-:W-:-:S04]  /*5050*/  SHF.L.U32 R5, R5, 0x1f, RZ ;  /* 0x0000001f05057819 */ /* 0x002fc800000006ff */
[----:B------:R-:W1:Y:S02]  /*5060*/  SYNCS.PHASECHK.TRANS64.TRYWAIT P0, [UR6+0x8], R5 ;  /* 0x00000805ff0075a7 */ /* 0x000e640008001106 */
[----:B-1----:R-:W-:Y:S05]  /*5070*/  @P0 BRA `(.L_x_110) ;  /* 0x0000000000080947 */ /* 0x002fea0003800000 */
[----:B------:R-:W1:Y:S02]  /*5080*/  SYNCS.PHASECHK.TRANS64.TRYWAIT P0, [UR6+0x8], R5 ;  /* 0x00000805ff0075a7 */ /* 0x000e640008001106 */
[----:B-1----:R-:W-:Y:S05]  /*5090*/  @!P0 BRA `(.L_x_111) ;  /* 0x0000005c00c08947 */ /* 0x002fea0003800000 */
.L_x_110:
[----:B-1----:R-:W-:Y:S01]  /*50a0*/  HFMA2 R4, -RZ, RZ, 0, 5.9604644775390625e-08 ;  /* 0x00000001ff047431 */ /* 0x002fe200000001ff */
[----:B------:R-:W-:Y:S01]  /*50b0*/  UPRMT UR7, UR4, 0x654, UR8 ;  /* 0x0000065404077896 */ /* 0x000fe20008000008 */
[----:B------:R-:W-:Y:S01]  /*50c0*/  IMAD.MOV.U32 R6, RZ, RZ, 0xffff ;  /* 0x0000ffffff067424 */ /* 0x000fe200078e00ff */
[----:B------:R-:W-:Y:S01]  /*50d0*/  PRMT R2, R2, 0x654, R3 ;  /* 0x0000065402027816 */ /* 0x000fe20000000003 */
[----:B------:R-:W-:Y:S02]  /*50e0*/  IMAD.MOV.U32 R5, RZ, RZ, 0x4 ;  /* 0x00000004ff057424 */ /* 0x000fe400078e00ff */
[----:B------:R-:W-:Y:S01]  /*50f0*/  IMAD.SHL.U32 R9, R11, 0x20, RZ ;  /* 0x000000200b097824 */ /* 0x000fe200078e00ff */
[----:B------:R-:W-:Y:S02]  /*5100*/  MOV R3, UR7 ;  /* 0x0000000700037c02 */ /* 0x000fe40008000f00 */
[-C--:B------:R-:W-:Y:S01]  /*5110*/  SHF.L.U32 R7, R6, R11.reuse, RZ ;  /* 0x0000000b06077219 */ /* 0x080fe200000006ff */
[----:B------:R1:W-:Y:S01]  /*5120*/  SYNCS.ARRIVE.TRANS64.RED RZ, [UR7], R5 ;  /* 0x00000005ffff79a7 */ /* 0x0003e20008000407 */
[----:B------:R-:W-:Y:S01]  /*5130*/  SHF.L.U32 R6, R4, R11, RZ ;  /* 0x0000000b04067219 */ /* 0x000fe200000006ff */
[----:B------:R1:W-:Y:S04]  /*5140*/  STS [UR37+0x420], R9 ;  /* 0x00042009ff007988 */ /* 0x0003e80008000825 */
[----:B------:R1:W-:Y:S04]  /*5150*/  STAS [R2.64], R11 ;  /* 0x0000000b02007dbd */ /* 0x0003e8000c0008ff */
[----:B------:R1:W-:Y:S04]  /*5160*/  ATOMS.OR RZ, [UR6+0x14], R7 ;  /* 0x00001407ffff798c */ /* 0x0003e8000b000006 */
[----:B------:R1:W-:Y:S04]  /*5170*/  ATOMS.OR RZ, [UR6+0x18], R6 ;  /* 0x00001806ffff798c */ /* 0x0003e8000b000006 */
[----:B------:R1:W-:Y:S02]  /*5180*/  ATOMS.XOR RZ, [UR6+0x10], R4 ;  /* 0x00001004ffff798c */ /* 0x0003e4000b800006 */
.L_x_107:
[----:B------:R-:W-:Y:S05]  /*5190*/  BSYNC B0 ;  /* 0x0000000000007941 */ /* 0x000fea0003800000 */
.L_x_106:
[----:B------:R-:W-:Y:S05]  /*51a0*/  BRA.U UP0, `(.L_x_112) ;  /* 0x00000001006c7547 */ /* 0x000fea000b800000 */
[----:B------:R-:W-:-:S03]  /*51b0*/  UMOV UR7, 0xffffffff ;  /* 0xffffffff00077882 */ /* 0x000fc60000000000 */
[----:B------:R-:W-:Y:S05]  /*51c0*/  BRA.DIV UR7, `(.L_x_113) ;  /* 0x0000005e078c7947 */ /* 0x000fea000b800000 */
[----:B------:R-:W-:-:S13]  /*51d0*/  ELECT P6, URZ, PT ;  /* 0x0000000000ff782f */ /* 0x000fda00038c0000 */
.L_x_285:
[----:B------:R-:W-:Y:S05]  /*51e0*/  @!P6 BRA `(.L_x_112) ;  /* 0x00000000005ce947 */ /* 0x000fea0003800000 */
[----:B-1----:R-:W1:Y:S02]  /*51f0*/  LDS R3, [UR6+0x10] ;  /* 0x00001006ff037984 */ /* 0x002e640008000800 */
[----:B-1----:R-:W-:-:S04]  /*5200*/  SHF.L.U32 R3, R3, 0x1f, RZ ;  /* 0x0000001f03037819 */ /* 0x002fc800000006ff */
[----:B------:R-:W1:Y:S02]  /*5210*/  SYNCS.PHASECHK.TRANS64.TRYWAIT P0, [UR6+0x8], R3 ;  /* 0x00000803ff0075a7 */ /* 0x000e640008001106 */
[----:B-1----:R-:W-:Y:S05]  /*5220*/  @P0 BRA `(.L_x_114) ;  /* 0x0000000000080947 */ /* 0x002fea0003800000 */
[----:B------:R-:W1:Y:S02]  /*5230*/  SYNCS.PHASECHK.TRANS64.TRYWAIT P0, [UR6+0x8], R3 ;  /* 0x00000803ff0075a7 */ /* 0x000e640008001106 */
[----:B-1----:R-:W-:Y:S05]  /*5240*/  @!P0 BRA `(.L_x_115) ;  /* 0x0000005c008c8947 */ /* 0x002fea0003800000 */
.L_x_114:
[----:B------:R-:W2:Y:S01]  /*5250*/  LDS R5, [UR37+0x420] ;  /* 0x00042025ff057984 */ /* 0x000ea20008000800 */
[----:B-1----:R-:W-:Y:S02]  /*5260*/  HFMA2 R2, -RZ, RZ, 0, 5.9604644775390625e-08 ;  /* 0x00000001ff027431 */ /* 0x002fe400000001ff */
[----:B------:R-:W-:Y:S01]  /*5270*/  IMAD.MOV.U32 R3, RZ, RZ, 0xffff ;  /* 0x0000ffffff037424 */ /* 0x000fe200078e00ff */
[----:B------:R-:W-:Y:S01]  /*5280*/  UPRMT UR7, UR4, 0x654, UR8 ;  /* 0x0000065404077896 */ /* 0x000fe20008000008 */
[----:B--2---:R-:W-:-:S03]  /*5290*/  IMAD.SHL.U32 R4, R5, 0x20, RZ ;  /* 0x0000002005047824 */ /* 0x004fc600078e00ff */
[-C--:B------:R-:W-:Y:S02]  /*52a0*/  SHF.L.U32 R3, R3, R5.reuse, RZ ;  /* 0x0000000503037219 */ /* 0x080fe400000006ff */
[----:B------:R-:W-:Y:S01]  /*52b0*/  SHF.L.U32 R5, R2, R5, RZ ;  /* 0x0000000502057219 */ /* 0x000fe200000006ff */
[----:B------:R2:W-:Y:S04]  /*52c0*/  STS [UR37+0x420], R4 ;  /* 0x00042004ff007988 */ /* 0x0005e80008000825 */
[----:B------:R2:W-:Y:S04]  /*52d0*/  ATOMS.OR RZ, [UR6+0x14], R3 ;  /* 0x00001403ffff798c */ /* 0x0005e8000b000006 */
[----:B------:R2:W-:Y:S01]  /*52e0*/  ATOMS.OR RZ, [UR6+0x18], R5 ;  /* 0x00001805ffff798c */ /* 0x0005e2000b000006 */
[----:B------:R-:W-:Y:S03]  /*52f0*/  SYNCS.ARRIVE.TRANS64.RED.A1T0 RZ, [UR7], RZ ;  /* 0x000000ffffff79a7 */ /* 0x000fe60008100407 */
[----:B------:R2:W-:Y:S01]  /*5300*/  ATOMS.XOR RZ, [UR6+0x10], R2 ;  /* 0x00001002ffff798c */ /* 0x0005e2000b800006 */
[----:B------:R-:W-:Y:S05]  /*5310*/  BRA `(.L_x_112) ;  /* 0x0000000000107947 */ /* 0x000fea0003800000 */
.L_x_105:
[----:B------:R-:W-:-:S05]  /*5320*/  MOV R2, 0xffffffff ;  /* 0xffffffff00027802 */ /* 0x000fca0000000f00 */
[----:B------:R1:W-:Y:S02]  /*5330*/  STS [UR37+0x420], R2 ;  /* 0x00042002ff007988 */ /* 0x0003e40008000825 */
[----:B-1----:R-:W-:Y:S02]  /*5340*/  MOV R2, 0x5360 ;  /* 0x0000536000027802 */ /* 0x002fe40000000f00 */
[----:B-----5:R-:W-:Y:S05]  /*5350*/  CALL.REL.NOINC `($__internal_1_$__cuda_sm10x_tcgen05_guardrail_trap_phase_invalid_during_alloc) ;  /* 0x0000006000d47944 */ /* 0x020fea0003c00000 */
.L_x_112:
[----:B------:R-:W-:Y:S05]  /*5360*/  WARPSYNC.ALL ;  /* 0x0000000000007948 */ /* 0x000fea0003800000 */
[----:B------:R-:W3:Y:S01]  /*5370*/  S2UR UR8, SR_CgaCtaId ;  /* 0x00000000000879c3 */ /* 0x000ee20000008800 */
[----:B------:R-:W-:Y:S01]  /*5380*/  UMOV UR6, 0x400 ;  /* 0x0000040000067882 */ /* 0x000fe20000000000 */
[----:B------:R-:W-:-:S06]  /*5390*/  NOP ;  /* 0x0000000000007918 */ /* 0x000fcc0000000000 */
[----:B------:R-:W-:Y:S06]  /*53a0*/  BAR.ARV 0x6, 0xa0 ;  /* 0x0182800000007b1d */ /* 0x000fec0000002000 */
[----:B------:R-:W-:Y:S01]  /*53b0*/  LOP3.LUT R0, R0, 0xffff, RZ, 0xc0, !PT ;  /* 0x0000ffff00007812 */ /* 0x000fe200078ec0ff */
[----:B-1----:R-:W-:Y:S01]  /*53c0*/  IMAD.MOV.U32 R9, RZ, RZ, 0x1 ;  /* 0x00000001ff097424 */ /* 0x002fe200078e00ff */
[----:B------:R-:W-:Y:S01]  /*53d0*/  LOP3.LUT R8, R8, 0xffff, RZ, 0xc0, !PT ;  /* 0x0000ffff08087812 */ /* 0x000fe200078ec0ff */
[----:B------:R-:W-:Y:S01]  /*53e0*/  UMOV UR22, URZ ;  /* 0x000000ff00167c82 */ /* 0x000fe20008000000 */
[----:B------:R-:W-:Y:S01]  /*53f0*/  R2UR UR12, R0 ;  /* 0x00000000000c72ca */ /* 0x000fe200000e0000 */
[----:B------:R-:W-:Y:S01]  /*5400*/  UMOV UR21, URZ ;  /* 0x000000ff00157c82 */ /* 0x000fe20008000000 */
[----:B------:R-:W-:Y:S01]  /*5410*/  R2UR UR13, R8 ;  /* 0x00000000080d72ca */ /* 0x000fe200000e0000 */
[----:B------:R-:W-:Y:S01]  /*5420*/  IMAD.MOV.U32 R8, RZ, RZ, RZ ;  /* 0x000000ffff087224 */ /* 0x000fe200078e00ff */
[----:B------:R-:W-:-:S02]  /*5430*/  UISETP.NE.AND UP2, UPT, UR5, URZ, UPT ;  /* 0x000000ff0500728c */ /* 0x000fc4000bf45270 */
[----:B---3--:R-:W-:Y:S01]  /*5440*/  ULEA UR8, UR8, UR6, 0x18 ;  /* 0x0000000608087291 */ /* 0x008fe2000f8ec0ff */
[----:B------:R-:W1:Y:S03]  /*5450*/  LDCU UR6, c[0x0][0x38c] ;  /* 0x00007180ff0677ac */ /* 0x000e660008000800 */
[----:B------:R-:W-:Y:S02]  /*5460*/  UIADD3 UR14, UPT, UPT, UR8, 0x4600, URZ ;  /* 0x00004600080e7890 */ /* 0x000fe4000fffe0ff */
[----:B------:R-:W-:-:S03]  /*5470*/  UIADD3 UR15, UPT, UPT, UR8, 0x1e600, URZ ;  /* 0x0001e600080f7890 */ /* 0x000fc6000fffe0ff */
[----:B--2---:R-:W2:Y:S01]  /*5480*/  LDS R2, [UR8+0x420] ;  /* 0x00042008ff027984 */ /* 0x004ea20008000800 */
[----:B------:R-:W-:Y:S02]  /*5490*/  USHF.R.U32.HI UR14, URZ, 0x4, UR14 ;  /* 0x00000004ff0e7899 */ /* 0x000fe4000801160e */
[----:B------:R-:W-:Y:S02]  /*54a0*/  USHF.R.U32.HI UR15, URZ, 0x4, UR15 ;  /* 0x00000004ff0f7899 */ /* 0x000fe4000801160f */
[----:B------:R-:W-:Y:S02]  /*54b0*/  ULOP3.LUT UR14, UR14, 0x3fff, URZ, 0xc0, !UPT ;  /* 0x00003fff0e0e7892 */ /* 0x000fe4000f8ec0ff */
[----:B------:R-:W-:Y:S02]  /*54c0*/  ULOP3.LUT UR15, UR15, 0x3fff, URZ, 0xc0, !UPT ;  /* 0x00003fff0f0f7892 */ /* 0x000fe4000f8ec0ff */
[----:B------:R-:W-:Y:S02]  /*54d0*/  ULOP3.LUT UR14, UR14, 0x10000, URZ, 0xfc, !UPT ;  /* 0x000100000e0e7892 */ /* 0x000fe4000f8efcff */
[----:B-1----:R-:W-:-:S02]  /*54e0*/  UIADD3 UR6, UPT, UPT, UR6, 0x1f, URZ ;  /* 0x0000001f06067890 */ /* 0x002fc4000fffe0ff */
[----:B------:R-:W-:Y:S02]  /*54f0*/  ULOP3.LUT UR15, UR15, 0x10000, URZ, 0xfc, !UPT ;  /* 0x000100000f0f7892 */ /* 0x000fe4000f8efcff */
[----:B------:R-:W-:Y:S01]  /*5500*/  USHF.R.S32.HI UR7, URZ, 0x1f, UR6 ;  /* 0x0000001fff077899 */ /* 0x000fe20008011406 */
[----:B------:R-:W-:Y:S01]  /*5510*/  UMOV UR20, URZ ;  /* 0x000000ff00147c82 */ /* 0x000fe20008000000 */
[----:B------:R-:W-:Y:S02]  /*5520*/  UMOV UR26, 0x0 ;  /* 0x00000000001a7882 */ /* 0x000fe40000000000 */
[----:B------:R-:W-:Y:S01]  /*5530*/  ULEA.HI UR7, UR7, UR6, URZ, 0x5 ;  /* 0x0000000607077291 */ /* 0x000fe2000f8f28ff */
[----:B------:R-:W-:-:S03]  /*5540*/  UMOV UR27, 0x8200490 ;  /* 0x08200490001b7882 */ /* 0x000fc60000000000 */
[----:B------:R-:W-:-:S04]  /*5550*/  USHF.R.S32.HI UR7, URZ, 0x5, UR7 ;  /* 0x00000005ff077899 */ /* 0x000fc80008011407 */
[----:B------:R-:W-:-:S04]  /*5560*/  UISETP.LT.AND UP0, UPT, UR7, 0x1, UPT ;  /* 0x000000010700788c */ /* 0x000fc8000bf01270 */
[----:B------:R-:W-:Y:S01]  /*5570*/  USEL UR23, UR7, 0x1, !UP0 ;  /* 0x0000000107177887 */ /* 0x000fe2000c000000 */
[----:B--2---:R-:W-:Y:S02]  /*5580*/  R2UR UR24, R2 ;  /* 0x00000000021872ca */ /* 0x004fe400000e0000 */
[----:B------:R-:W-:-:S13]  /*5590*/  CS2R R2, SRZ ;  /* 0x0000000000027805 */ /* 0x000fda000001ff00 */
.L_x_123:
[C---:B------:R-:W-:Y:S02]  /*55a0*/  LEA R0, R8.reuse, UR8, 0x3 ;  /* 0x0000000808007c11 */ /* 0x040fe4000f8e18ff */
[----:B------:R-:W-:Y:S02]  /*55b0*/  SHF.L.U32 R5, R3, 0x1f, RZ ;  /* 0x0000001f03057819 */ /* 0x000fe400000006ff */
[----:B------:R-:W-:Y:S02]  /*55c0*/  LEA R4, R8, UR8, 0x4 ;  /* 0x0000000808047c11 */ /* 0x000fe4000f8e20ff */
[----:B------:R-:W1:Y:S02]  /*55d0*/  SYNCS.PHASECHK.TRANS64.TRYWAIT P0, [R0+URZ+0x370], R5 ;  /* 0x00037005000075a7 */ /* 0x000e6400080011ff */
[----:B-1-34-:R-:W-:Y:S05]  /*55e0*/  @!P0 BRA `(.L_x_116) ;  /* 0x0000005800bc8947 */ /* 0x01afea0003800000 */
.L_x_286:
[----:B-1----:R-:W1:Y:S01]  /*55f0*/  LDS.128 R4, [R4+0x400] ;  /* 0x0004000004047984 */ /* 0x002e620000000c00 */
[----:B------:R-:W-:Y:S02]  /*5600*/  VIADD R0, R0, 0x380 ;  /* 0x0000038000007836 */ /* 0x000fe40000000000 */
[----:B------:R-:W-:Y:S01]  /*5610*/  VIADD R8, R8, 0x1 ;  /* 0x0000000108087836 */ /* 0x000fe20000000000 */
[----:B------:R-:W-:Y:S01]  /*5620*/  @!PT LDS RZ, [RZ] ;  /* 0x00000000fffff984 */ /* 0x000fe20000000800 */
[----:B------:R-:W-:Y:S01]  /*5630*/  @!PT LDS RZ, [RZ] ;  /* 0x00000000fffff984 */ /* 0x000fe20000000800 */
[----:B------:R-:W-:Y:S01]  /*5640*/  @!PT LDS RZ, [RZ] ;  /* 0x00000000fffff984 */ /* 0x000fe20000000800 */
[----:B------:R-:W-:Y:S01]  /*5650*/  @!PT LDS RZ, [RZ] ;  /* 0x00000000fffff984 */ /* 0x000fe20000000800 */
[----:B------:R2:W-:Y:S06]  /*5660*/  MEMBAR.ALL.CTA ;  /* 0x0000000000007992 */ /* 0x0005ec0000008000 */
[----:B--2---:R-:W2:Y:S01]  /*5670*/  FENCE.VIEW.ASYNC.S ;  /* 0x00000000000073c6 */ /* 0x004ea20000000000 */
[----:B------:R-:W-:-:S04]  /*5680*/  PRMT R0, RZ, 0x654, R0 ;  /* 0x00000654ff007816 */ /* 0x000fc80000000000 */
[----:B--2---:R2:W-:Y:S01]  /*5690*/  SYNCS.ARRIVE.TRANS64.RED.A1T0 RZ, [R0+URZ], RZ ;  /* 0x000000ff00ff79a7 */ /* 0x0045e200081004ff */
[----:B-1----:R-:W-:Y:S01]  /*56a0*/  LOP3.LUT P1, RZ, R6, 0x1, RZ, 0xc0, !PT ;  /* 0x0000000106ff7812 */ /* 0x002fe2000782c0ff */
[----:B--2---:R-:W-:-:S12]  /*56b0*/  BRA.U UP2, `(.L_x_117) ;  /* 0x0000000102cc7547 */ /* 0x004fd8000b800000 */
[----:B------:R-:W1:Y:S01]  /*56c0*/  LDCU UR6, c[0x0][0x38c] ;  /* 0x00007180ff0677ac */ /* 0x000e620008000800 */
[----:B------:R-:W-:Y:S02]  /*56d0*/  PLOP3.LUT P2, PT, PT, PT, PT, 0x80, 0x8 ;  /* 0x000000000008781c */ /* 0x000fe40003f4f070 */
[----:B------:R-:W-:Y:S01]  /*56e0*/  SHF.L.U32 R5, R9, 0x1f, RZ ;  /* 0x0000001f09057819 */ /* 0x000fe200000006ff */
[----:B------:R-:W-:Y:S02]  /*56f0*/  ULEA UR11, UR22, UR8, 0x3 ;  /* 0x00000008160b7291 */ /* 0x000fe4000f8e18ff */
[----:B-1----:R-:W-:-:S06]  /*5700*/  UISETP.GE.AND UP0, UPT, UR6, 0x1, UPT ;  /* 0x000000010600788c */ /* 0x002fcc000bf06270 */
[----:B------:R-:W-:-:S05]  /*5710*/  PLOP3.LUT P0, PT, PT, PT, UP0, 0x80, 0x8 ;  /* 0x000000000008781c */ /* 0x000fca0003f0f008 */
[----:B------:R-:W-:-:S08]  /*5720*/  @UP0 ULEA UR6, UR21, UR8, 0x3 ;  /* 0x0000000815060291 */ /* 0x000fd0000f8e18ff */
[----:B------:R-:W-:-:S04]  /*5730*/  @P0 SHF.L.U32 R0, R2, 0x1f, RZ ;  /* 0x0000001f02000819 */ /* 0x000fc800000006ff */
[----:B------:R1:W2:Y:S01]  /*5740*/  @P0 SYNCS.PHASECHK.TRANS64.TRYWAIT P2, [UR6], R0 ;  /* 0x00000000ff0005a7 */ /* 0x0002a20008041106 */
[----:B------:R-:W3:Y:S02]  /*5750*/  SYNCS.PHASECHK.TRANS64.TRYWAIT P0, [UR11+0x3b0], R5 ;  /* 0x0003b005ff0075a7 */ /* 0x000ee4000800110b */
[----:B-123--:R-:W-:Y:S05]  /*5760*/  @!P0 BRA `(.L_x_118) ;  /* 0x0000005800708947 */ /* 0x00efea0003800000 */
.L_x_288:
[----:B------:R-:W-:Y:S01]  /*5770*/  UMOV UR19, UR20 ;  /* 0x0000001400137c82 */ /* 0x000fe20008000000 */
[----:B------:R-:W-:Y:S05]  /*5780*/  BRA.U !UP0, `(.L_x_119) ;  /* 0x0000000108887547 */ /* 0x000fea000b800000 */
[----:B------:R-:W-:Y:S02]  /*5790*/  UIADD3 UR19, UPT, UPT, UR23, UR20, URZ ;  /* 0x0000001417137290 */ /* 0x000fe4000fffe0ff */
[----:B------:R-:W-:Y:S02]  /*57a0*/  ULEA UR10, UR22, UR24, 0x6 ;  /* 0x00000018160a7291 */ /* 0x000fe4000f8e30ff */
[----:B------:R-:W-:Y:S01]  /*57b0*/  UPLOP3.LUT UP3, UPT, UPT, UPT, UPT, 0x40, 0x4 ;  /* 0x000000000004789c */ /* 0x000fe20003f6e870 */
[----:B------:R-:W-:Y:S01]  /*57c0*/  UMOV UR18, UR7 ;  /* 0x0000000700127c82 */ /* 0x000fe20008000000 */
[----:B------:R-:W-:-:S09]  /*57d0*/  UMOV UR17, UR21 ;  /* 0x0000001500117c82 */ /* 0x000fd20008000000 */
.L_x_122:
[----:B--2---:R-:W-:Y:S01]  /*57e0*/  ULEA UR9, UR17, UR8, 0x3 ;  /* 0x0000000811097291 */ /* 0x004fe2000f8e18ff */
[----:B---3--:R-:W-:Y:S11]  /*57f0*/  @P2 BRA `(.L_x_120) ;  /* 0x00000000000c2947 */ /* 0x008ff60003800000 */
[----:B-1----:R-:W-:Y:S04]  /*5800*/  SHF.L.U32 R5, R2, 0x1f, RZ ;  /* 0x0000001f02057819 */ /* 0x002fe800000006ff */
[----:B------:R-:W1:Y:S02]  /*5810*/  SYNCS.PHASECHK.TRANS64.TRYWAIT P0, [UR9], R5 ;  /* 0x00000005ff0075a7 */ /* 0x000e640008001109 */
[----:B-1----:R-:W-:Y:S05]  /*5820*/  @!P0 BRA `(.L_x_121) ;  /* 0x0000005800588947 */ /* 0x002fea0003800000 */
.L_x_120:
[----:B------:R-:W-:Y:S01]  /*5830*/  UISETP.NE.AND UP0, UPT, UR18, 0x1, UPT ;  /* 0x000000011200788c */ /* 0x000fe2000bf05270 */
[----:B------:R-:W-:Y:S01]  /*5840*/  PLOP3.LUT P2, PT, PT, PT, PT, 0x80, 0x8 ;  /* 0x000000000008781c */ /* 0x000fe20003f4f070 */
[----:B------:R-:W-:Y:S02]  /*5850*/  UIADD3 UR21, UPT, UPT, UR17, 0x1, URZ ;  /* 0x0000000111157890 */ /* 0x000fe4000fffe0ff */
[----:B------:R-:W-:Y:S02]  /*5860*/  ULEA UR28, UR17, UR15, 0x7 ;  /* 0x0000000f111c7291 */ /* 0x000fe4000f8e38ff */
[----:B------:R-:W-:Y:S01]  /*5870*/  UISETP.NE.AND UP1, UPT, UR21, 0x34, UPT ;  /* 0x000000341500788c */ /* 0x000fe2000bf25270 */
[----:B------:R-:W-:Y:S01]  /*5880*/  PLOP3.LUT P0, PT, PT, PT, UP0, 0x80, 0x8 ;  /* 0x000000000008781c */ /* 0x000fe20003f0f008 */
[----:B------:R-:W-:Y:S02]  /*5890*/  ULEA UR30, UR17, UR14, 0x7 ;  /* 0x0000000e111e7291 */ /* 0x000fe4000f8e38ff */
[----:B------:R-:W-:Y:S02]  /*58a0*/  USEL UR16, URZ, 0x1, UP1 ;  /* 0x00000001ff107887 */ /* 0x000fe40008800000 */
[----:B------:R-:W-:Y:S02]  /*58b0*/  USEL UR21, UR21, URZ, UP1 ;  /* 0x000000ff15157287 */ /* 0x000fe40008800000 */
[----:B------:R-:W-:Y:S02]  /*58c0*/  UIADD3 UR9, UPT, UPT, UR9, 0x1a0, URZ ;  /* 0x000001a009097890 */ /* 0x000fe4000fffe0ff */
[----:B------:R-:W-:Y:S01]  /*58d0*/  @UP0 ULEA UR6, UR21, UR8, 0x3 ;  /* 0x0000000815060291 */ /* 0x000fe2000f8e18ff */
[----:B------:R-:W-:Y:S01]  /*58e0*/  LOP3.LUT R2, R2, UR16, RZ, 0x3c, !PT ;  /* 0x0000001002027c12 */ /* 0x000fe2000f8e3cff */
[----:B------:R-:W-:Y:S01]  /*58f0*/  UMOV UR29, 0xc0004010 ;  /* 0xc0004010001d7882 */ /* 0x000fe20000000000 */
[----:B------:R-:W-:Y:S01]  /*5900*/  UMOV UR31, 0xc0004010 ;  /* 0xc0004010001f7882 */ /* 0x000fe20000000000 */
[----:B------:R-:W-:Y:S01]  /*5910*/  UIADD3 UR20, UPT, UPT, UR20, 0x1, URZ ;  /* 0x0000000114147890 */ /* 0x000fe2000fffe0ff */
[----:B-1----:R-:W-:Y:S01]  /*5920*/  @P0 SHF.L.U32 R0, R2, 0x1f, RZ ;  /* 0x0000001f02000819 */ /* 0x002fe200000006ff */
[----:B------:R-:W-:Y:S02]  /*5930*/  UIADD3 UR18, UPT, UPT, UR18, -0x1, URZ ;  /* 0xffffffff12127890 */ /* 0x000fe4000fffe0ff */
[----:B------:R-:W-:Y:S01]  /*5940*/  UISETP.NE.AND UP0, UPT, UR20, UR19, UPT ;  /* 0x000000131400728c */ /* 0x000fe2000bf05270 */
[----:B------:R2:W3:Y:S01]  /*5950*/  @P0 SYNCS.PHASECHK.TRANS64.TRYWAIT P2, [UR6], R0 ;  /* 0x00000000ff0005a7 */ /* 0x0004e20008041106 */
[----:B------:R2:W-:Y:S01]  /*5960*/  UTCQMMA.2CTA gdesc[UR30], gdesc[UR28], tmem[UR10], tmem[UR26], idesc[UR27], UP3 ;  /* 0x00ff1a1c1e0075ea */ /* 0x0005e20009a0030a */
[----:B------:R-:W-:Y:S01]  /*5970*/  UPLOP3.LUT UP3, UPT, UPT, UPT, UPT, 0x80, 0x8 ;  /* 0x000000000008789c */ /* 0x000fe20003f6f070 */
[----:B------:R2:W-:Y:S01]  /*5980*/  UTCBAR.2CTA.MULTICAST [UR9], URZ, UR13 ;  /* 0x000000ff090073e9 */ /* 0x0005e2000820080d */
[----:B------:R-:W-:Y:S04]  /*5990*/  UMOV UR17, UR21 ;  /* 0x0000001500117c82 */ /* 0x000fe80008000000 */
[----:B------:R-:W-:Y:S05]  /*59a0*/  BRA.U UP0, `(.L_x_122) ;  /* 0xfffffffd008c7547 */ /* 0x000fea000b83ffff */
.L_x_119:
[----:B------:R-:W-:Y:S01]  /*59b0*/  UIADD3 UR11, UPT, UPT, UR11, 0x390, URZ ;  /* 0x000003900b0b7890 */ /* 0x000fe2000fffe0ff */
[----:B------:R-:W-:-:S08]  /*59c0*/  UMOV UR20, UR19 ;  /* 0x0000001300147c82 */ /* 0x000fd00008000000 */
[----:B------:R4:W-:Y:S01]  /*59d0*/  UTCBAR.2CTA.MULTICAST [UR11], URZ, UR12 ;  /* 0x000000ff0b0073e9 */ /* 0x0009e2000820080c */
[----:B------:R-:W-:Y:S02]  /*59e0*/  NOP ;  /* 0x0000000000007918 */ /* 0x000fe40000000000 */
.L_x_117:
[----:B------:R-:W-:Y:S01]  /*59f0*/  UIADD3 UR22, UPT, UPT, UR22, 0x1, URZ ;  /* 0x0000000116167890 */ /* 0x000fe2000fffe0ff */
[----:B------:R-:W-:-:S03]  /*5a00*/  ISETP.NE.AND P0, PT, R8, 0x2, PT ;  /* 0x000000020800780c */ /* 0x000fc60003f05270 */
[----:B------:R-:W-:Y:S01]  /*5a10*/  UISETP.NE.AND UP0, UPT, UR22, 0x4, UPT ;  /* 0x000000041600788c */ /* 0x000fe2000bf05270 */
[----:B-12---:R-:W-:Y:S02]  /*5a20*/  SEL R0, RZ, 0x1, P0 ;  /* 0x00000001ff007807 */ /* 0x006fe40000000000 */
[----:B------:R-:W-:Y:S01]  /*5a30*/  SEL R8, R8, RZ, P0 ;  /* 0x000000ff08087207 */ /* 0x000fe20000000000 */
[----:B------:R-:W-:Y:S01]  /*5a40*/  USEL UR6, URZ, 0x1, UP0 ;  /* 0x00000001ff067887 */ /* 0x000fe20008000000 */
[----:B------:R-:W-:Y:S01]  /*5a50*/  LOP3.LUT R3, R3, R0, RZ, 0x3c, !PT ;  /* 0x0000000003037212 */ /* 0x000fe200078e3cff */
[----:B------:R-:W-:-:S04]  /*5a60*/  USEL UR22, UR22, URZ, UP0 ;  /* 0x000000ff16167287 */ /* 0x000fc80008000000 */
[----:B------:R-:W-:Y:S01]  /*5a70*/  LOP3.LUT R9, R9, UR6, RZ, 0x3c, !PT ;  /* 0x0000000609097c12 */ /* 0x000fe2000f8e3cff */
[----:B------:R-:W-:Y:S07]  /*5a80*/  @P1 BRA `(.L_x_123) ;  /* 0xfffffff800c41947 */ /* 0x000fee000383ffff */
[----:B------:R-:W1:Y:S01]  /*5a90*/  S2UR UR6, SR_CgaCtaId ;  /* 0x00000000000679c3 */ /* 0x000e620000008800 */
[----:B------:R-:W-:Y:S01]  /*5aa0*/  ELECT P0, URZ, PT ;  /* 0x0000000000ff782f */ /* 0x000fe20003800000 */
[----:B------:R-:W-:Y:S01]  /*5ab0*/  HFMA2 R0, -RZ, RZ, 0, 5.9604644775390625e-08 ;  /* 0x00000001ff007431 */ /* 0x000fe200000001ff */
[----:B------:R-:W-:-:S05]  /*5ac0*/  UMOV UR7, 0x40 ;  /* 0x0000004000077882 */ /* 0x000fca0000000000 */
[----:B------:R-:W-:Y:S01]  /*5ad0*/  UVIRTCOUNT.DEALLOC.SMPOOL 0x80 ;  /* 0x000000800000784c */ /* 0x000fe20000000000 */
[----:B------:R-:W-:Y:S02]  /*5ae0*/  UISETP.NE.AND UP0, UPT, UR5, URZ, UPT ;  /* 0x000000ff0500728c */ /* 0x000fe4000bf05270 */
[----:B-1----:R-:W-:-:S09]  /*5af0*/  ULEA UR6, UR6, UR7, 0x18 ;  /* 0x0000000706067291 */ /* 0x002fd2000f8ec0ff */
[----:B------:R1:W-:Y:S01]  /*5b00*/  @P0 STS.U8 [UR6+0x1c], R0 ;  /* 0x00001c00ff000988 */ /* 0x0003e20008000006 */
[----:B------:R-:W-:Y:S05]  /*5b10*/  BRA.U UP0, `(.L_x_124) ;  /* 0x0000000100a07547 */ /* 0x000fea000b800000 */
[----:B------:R-:W-:Y:S01]  /*5b20*/  UIADD3 UR5, UPT, UPT, UR8, 0x3b0, URZ ;  /* 0x000003b008057890 */ /* 0x000fe2000fffe0ff */
[----:B------:R-:W-:-:S03]  /*5b30*/  SHF.L.U32 R3, R9, 0x1f, RZ ;  /* 0x0000001f09037819 */ /* 0x000fc600000006ff */
[----:B------:R-:W-:-:S09]  /*5b40*/  ULEA UR7, UR22, UR5, 0x3 ;  /* 0x0000000516077291 */ /* 0x000fd2000f8e18ff */
[----:B------:R-:W2:Y:S02]  /*5b50*/  SYNCS.PHASECHK.TRANS64.TRYWAIT P0, [UR7], R3 ;  /* 0x00000003ff0075a7 */ /* 0x000ea40008001107 */
[----:B--2---:R-:W-:Y:S05]  /*5b60*/  @!P0 BRA `(.L_x_125) ;  /* 0x0000005400a08947 */ /* 0x004fea0003800000 */
.L_x_291:
        /* <DEDUP_REMOVED lines=9> */
.L_x_293:
        /* <DEDUP_REMOVED lines=9> */
.L_x_295:
[----:B------:R-:W-:-:S04]  /*5c90*/  UIADD3 UR9, UPT, UPT, UR9, 0x1, URZ ;  /* 0x0000000109097890 */ /* 0x000fc8000fffe0ff */
[----:B------:R-:W-:-:S04]  /*5ca0*/  UISETP.NE.AND UP1, UPT, UR9, 0x4, UPT ;  /* 0x000000040900788c */ /* 0x000fc8000bf25270 */
[----:B------:R-:W-:Y:S02]  /*5cb0*/  USEL UR7, URZ, 0x1, UP1 ;  /* 0x00000001ff077887 */ /* 0x000fe40008800000 */
[----:B------:R-:W-:-:S04]  /*5cc0*/  USEL UR9, UR9, URZ, UP1 ;  /* 0x000000ff09097287 */ /* 0x000fc80008800000 */
[----:B------:R-:W-:Y:S01]  /*5cd0*/  ULEA UR9, UR9, UR5, 0x3 ;  /* 0x0000000509097291 */ /* 0x000fe2000f8e18ff */
[----:B-1----:R-:W-:-:S04]  /*5ce0*/  LOP3.LUT R3, R2, UR7, RZ, 0x3c, !PT ;  /* 0x0000000702037c12 */ /* 0x002fc8000f8e3cff */
[----:B------:R-:W-:Y:S01]  /*5cf0*/  SHF.L.U32 R3, R3, 0x1f, RZ ;  /* 0x0000001f03037819 */ /* 0x000fe200000006ff */
[----:B------:R-:W-:-:S04]  /*5d00*/  IMAD.U32 R0, RZ, RZ, UR9 ;  /* 0x00000009ff007e24 */ /* 0x000fc8000f8e00ff */
[----:B------:R1:W2:Y:S03]  /*5d10*/  SYNCS.PHASECHK.TRANS64.TRYWAIT P0, [R0+URZ], R3 ;  /* 0x00000003000075a7 */ /* 0x0002a600080011ff */
[----:B--2---:R-:W-:Y:S05]  /*5d20*/  @!P0 NANOSLEEP.SYNCS 0x989680 ;  /* 0x009896800000895d */ /* 0x004fea0003900000 */
[----:B------:R-:W2:Y:S02]  /*5d30*/  @!P0 SYNCS.PHASECHK.TRANS64 P0, [R0+URZ], R3 ;  /* 0x00000003000085a7 */ /* 0x000ea400080010ff */
[----:B--2---:R-:W-:Y:S05]  /*5d40*/  @P0 BRA `(.L_x_128) ;  /* 0x0000000000200947 */ /* 0x004fea0003800000 */
.L_x_129:
[----:B--2---:R2:W1:Y:S02]  /*5d50*/  SYNCS.PHASECHK.TRANS64.TRYWAIT P0, [R0+URZ], R3 ;  /* 0x00000003000075a7 */ /* 0x00446400080011ff */
[----:B-1----:R-:W-:Y:S05]  /*5d60*/  @!P0 NANOSLEEP.SYNCS 0x989680 ;  /* 0x009896800000895d */ /* 0x002fea0003900000 */
[----:B------:R-:W1:Y:S02]  /*5d70*/  @!P0 SYNCS.PHASECHK.TRANS64 P0, [R0+URZ], R3 ;  /* 0x00000003000085a7 */ /* 0x000e6400080010ff */
[----:B-1----:R-:W-:Y:S05]  /*5d80*/  @!P0 BRA `(.L_x_129) ;  /* 0xfffffffc00f08947 */ /* 0x002fea000383ffff */
[----:B------:R-:W-:Y:S05]  /*5d90*/  BRA `(.L_x_128) ;  /* 0x00000000000c7947 */ /* 0x000fea0003800000 */
.L_x_124:
[----:B------:R-:W-:-:S04]  /*5da0*/  UIADD3 UR5, UPT, UPT, UR8, 0x3f0, URZ ;  /* 0x000003f008057890 */ /* 0x000fc8000fffe0ff */
[----:B------:R-:W-:-:S09]  /*5db0*/  UPRMT UR5, UR4, 0x654, UR5 ;  /* 0x0000065404057896 */ /* 0x000fd20008000005 */
[----:B------:R-:W-:Y:S03]  /*5dc0*/  SYNCS.ARRIVE.TRANS64.RED.A1T0 RZ, [UR5], RZ ;  /* 0x000000ffffff79a7 */ /* 0x000fe60008100405 */
.L_x_128:
[----:B-12---:R-:W-:Y:S01]  /*5dd0*/  SHF.L.U32 R3, RZ, 0x1f, RZ ;  /* 0x0000001fff037819 */ /* 0x006fe200000006ff */
[----:B------:R-:W-:Y:S01]  /*5de0*/  UIADD3 UR5, UPT, UPT, UR8, 0x3f0, URZ ;  /* 0x000003f008057890 */ /* 0x000fe2000fffe0ff */
[----:B------:R-:W-:Y:S02]  /*5df0*/  PLOP3.LUT P0, PT, PT, PT, UP0, 0x80, 0x8 ;  /* 0x000000000008781c */ /* 0x000fe40003f0f008 */
[----:B------:R-:W1:Y:S02]  /*5e00*/  SYNCS.PHASECHK.TRANS64.TRYWAIT P1, [UR8+0x3f0], R3 ;  /* 0x0003f003ff0075a7 */ /* 0x000e640008021108 */
[----:B-1----:R-:W-:Y:S09]  /*5e10*/  @!P1 BRA `(.L_x_130) ;  /* 0x00000054003c9947 */ /* 0x002ff20003800000 */
.L_x_297:
[----:B------:R-:W-:Y:S01]  /*5e20*/  @!UP0 UPRMT UR5, UR4, 0x654, UR5 ;  /* 0x0000065404058896 */ /* 0x000fe20008000005 */
[----:B------:R-:W-:Y:S02]  /*5e30*/  UMOV UR8, 0xffff ;  /* 0x0000ffff00087882 */ /* 0x000fe40000000000 */
[----:B------:R-:W-:-:S06]  /*5e40*/  UMOV UR4, 0x1 ;  /* 0x0000000100047882 */ /* 0x000fcc0000000000 */
[----:B------:R-:W-:Y:S01]  /*5e50*/  @!P0 SYNCS.ARRIVE.TRANS64.RED.A1T0 RZ, [UR5], RZ ;  /* 0x000000ffffff89a7 */ /* 0x000fe20008100405 */
[----:B------:R-:W-:Y:S01]  /*5e60*/  NOP ;  /* 0x0000000000007918 */ /* 0x000fe20000000000 */
[----:B-1----:R-:W1:Y:S01]  /*5e70*/  LDS R0, [UR6+0x14] ;  /* 0x00001406ff007984 */ /* 0x002e620008000800 */
[----:B------:R-:W-:-:S04]  /*5e80*/  ULOP3.LUT UR5, UR24, 0xffff, URZ, 0xc0, !UPT ;  /* 0x0000ffff18057892 */ /* 0x000fc8000f8ec0ff */
[----:B------:R-:W-:-:S04]  /*5e90*/  USHF.R.U32.HI UR5, URZ, 0x5, UR5 ;  /* 0x00000005ff057899 */ /* 0x000fc80008011605 */
[----:B------:R-:W-:Y:S02]  /*5ea0*/  USHF.L.U32 UR8, UR8, UR5, URZ ;  /* 0x0000000508087299 */ /* 0x000fe400080006ff */
[----:B------:R-:W-:-:S04]  /*5eb0*/  USHF.L.U32 UR4, UR4, UR5, URZ ;  /* 0x0000000504047299 */ /* 0x000fc800080006ff */
[----:B-1----:R-:W-:-:S04]  /*5ec0*/  LOP3.LUT R0, R0, UR8, RZ, 0xc0, !PT ;  /* 0x0000000800007c12 */ /* 0x002fc8000f8ec0ff */
[----:B------:R-:W-:-:S13]  /*5ed0*/  ISETP.NE.AND P0, PT, R0, UR8, PT ;  /* 0x0000000800007c0c */ /* 0x000fda000bf05270 */
[----:B------:R-:W-:Y:S05]  /*5ee0*/  @P0 BRA `(.L_x_131) ;  /* 0x0000000000580947 */ /* 0x000fea0003800000 */
[----:B------:R-:W1:Y:S02]  /*5ef0*/  LDS R0, [UR6+0x18] ;  /* 0x00001806ff007984 */ /* 0x000e640008000800 */
[----:B-1----:R-:W-:-:S04]  /*5f00*/  LOP3.LUT R0, R0, UR4, RZ, 0xc0, !PT ;  /* 0x0000000400007c12 */ /* 0x002fc8000f8ec0ff */
[----:B------:R-:W-:-:S13]  /*5f10*/  ISETP.NE.AND P0, PT, R0, UR4, PT ;  /* 0x0000000400007c0c */ /* 0x000fda000bf05270 */
[----:B------:R-:W-:Y:S05]  /*5f20*/  @P0 BRA `(.L_x_132) ;  /* 0x00000000003c0947 */ /* 0x000fea0003800000 */
[----:B------:R-:W1:Y:S01]  /*5f30*/  S2R R2, SR_LANEID ;  /* 0x0000000000027919 */ /* 0x000e620000000000 */
[----:B------:R-:W-:Y:S01]  /*5f40*/  ULOP3.LUT UR8, URZ, UR8, URZ, 0x33, !UPT ;  /* 0x00000008ff087292 */ /* 0x000fe2000f8e33ff */
[----:B------:R-:W-:Y:S01]  /*5f50*/  LOP3.LUT R4, RZ, UR4, RZ, 0x33, !PT ;  /* 0x00000004ff047c12 */ /* 0x000fe2000f8e33ff */
[----:B------:R-:W-:Y:S02]  /*5f60*/  VOTEU.ANY UR7, UPT, PT ;  /* 0x0000000000077886 */ /* 0x000fe400038e0100 */
[----:B------:R-:W-:Y:S01]  /*5f70*/  UFLO.U32 UR7, UR7 ;  /* 0x00000007000772bd */ /* 0x000fe200080e0000 */
[----:B------:R-:W2:Y:S01]  /*5f80*/  REDUX UR4, R4 ;  /* 0x00000000040473c4 */ /* 0x000ea20000000000 */
[----:B------:R-:W-:-:S06]  /*5f90*/  IMAD.U32 R0, RZ, RZ, UR8 ;  /* 0x00000008ff007e24 */ /* 0x000fcc000f8e00ff */
[----:B------:R1:W-:Y:S01]  /*5fa0*/  UTCATOMSWS.AND URZ, UR8 ;  /* 0x0000000800ff79e3 */ /* 0x0003e20008000000 */
[----:B------:R-:W3:Y:S01]  /*5fb0*/  REDUX UR5, R0 ;  /* 0x00000000000573c4 */ /* 0x000ee20000000000 */
[----:B-1----:R-:W-:Y:S01]  /*5fc0*/  ISETP.EQ.U32.AND P0, PT, R2, UR7, PT ;  /* 0x0000000702007c0c */ /* 0x002fe2000bf02070 */
[----:B--2---:R-:W-:Y:S01]  /*5fd0*/  IMAD.U32 R2, RZ, RZ, UR4 ;  /* 0x00000004ff027e24 */ /* 0x004fe2000f8e00ff */
[----:B---3--:R-:W-:-:S11]  /*5fe0*/  MOV R3, UR5 ;  /* 0x0000000500037c02 */ /* 0x008fd60008000f00 */
[----:B------:R1:W-:Y:S04]  /*5ff0*/  @P0 ATOMS.AND RZ, [UR6+0x14], R3 ;  /* 0x00001403ffff098c */ /* 0x0003e8000a800006 */
[----:B------:R1:W-:Y:S01]  /*6000*/  @P0 ATOMS.AND RZ, [UR6+0x18], R2 ;  /* 0x00001802ffff098c */ /* 0x0003e2000a800006 */
[----:B------:R-:W-:Y:S05]  /*6010*/  BRA `(.L_x_133) ;  /* 0x0000000000147947 */ /* 0x000fea0003800000 */
.L_x_132:
[----:B------:R-:W-:Y:S02]  /*6020*/  MOV R2, 0x6040 ;  /* 0x0000604000027802 */ /* 0x000fe40000000f00 */
[----:B---345:R-:W-:Y:S05]  /*6030*/  CALL.REL.NOINC `($__internal_0_$__cuda_sm10x_tcgen05_guardrail_trap_col_being_dealloced_not_returned_by_alloc) ;  /* 0x0000005400907944 */ /* 0x038fea0003c00000 */
[----:B------:R-:W-:Y:S05]  /*6040*/  BRA `(.L_x_133) ;  /* 0x0000000000087947 */ /* 0x000fea0003800000 */
.L_x_131:
[----:B------:R-:W-:Y:S02]  /*6050*/  MOV R2, 0x6070 ;  /* 0x0000607000027802 */ /* 0x000fe40000000f00 */
[----:B---345:R-:W-:Y:S05]  /*6060*/  CALL.REL.NOINC `($__internal_2_$__cuda_sm10x_tcgen05_guardrail_trap_unallocated_columns_being_dealloced) ;  /* 0x00000054009c7944 */ /* 0x038fea0003c00000 */
.L_x_133:
[----:B------:R-:W-:Y:S01]  /*6070*/  NOP ;  /* 0x0000000000007918 */ /* 0x000fe20000000000 */
[----:B----4-:R-:W-:Y:S05]  /*6080*/  EXIT ;  /* 0x000000000000794d */ /* 0x010fea0003800000 */
.L_x_104:
[----:B------:R-:W-:-:S09]  /*6090*/  UISETP.NE.OR UP5, UPT, UR10, 0x3, !UP5 ;  /* 0x000000030a00788c */ /* 0x000fd2000efa5670 */
[----:B------:R-:W-:Y:S05]  /*60a0*/  BRA.U UP5, `(.L_x_134) ;  /* 0x0000000d05707547 */ /* 0x000fea000b800000 */
[----:B------:R-:W1:Y:S01]  /*60b0*/  LDC R0, c[0x0][0xb30] ;  /* 0x0002cc00ff007b82 */ /* 0x000e620000000800 */
[----:B------:R-:W2:Y:S01]  /*60c0*/  LDCU.64 UR8, c[0x0][0x888] ;  /* 0x00011100ff0877ac */ /* 0x000ea20008000a00 */
[----:B------:R-:W-:Y:S02]  /*60d0*/  HFMA2 R29, -RZ, RZ, 0, 0 ;  /* 0x00000000ff1d7431 */ /* 0x000fe400000001ff */
[----:B------:R-:W-:Y:S01]  /*60e0*/  IMAD.MOV.U32 R31, RZ, RZ, 0x1 ;  /* 0x00000001ff1f7424 */ /* 0x000fe200078e00ff */
[----:B------:R-:W-:Y:S01]  /*60f0*/  MOV R23, 0x1000 ;  /* 0x0000100000177802 */ /* 0x000fe20000000f00 */
[----:B------:R-:W3:Y:S01]  /*6100*/  LDCU.64 UR4, c[0x0][0x890] ;  /* 0x00011200ff0477ac */ /* 0x000ee20008000a00 */
[----:B------:R-:W-:Y:S01]  /*6110*/  IMAD.MOV.U32 R30, RZ, RZ, RZ ;  /* 0x000000ffff1e7224 */ /* 0x000fe200078e00ff */
[----:B------:R-:W4:Y:S01]  /*6120*/  LDC R19, c[0x0][0x370] ;  /* 0x0000dc00ff137b82 */ /* 0x000f220000000800 */
[----:B------:R-:W-:Y:S01]  /*6130*/  UMOV UR7, 0x400 ;  /* 0x0000040000077882 */ /* 0x000fe20000000000 */
[----:B------:R-:W-:-:S02]  /*6140*/  UPLOP3.LUT UP1, UPT, UPT, UPT, UPT, 0x40, 0x4 ;  /* 0x000000000004789c */ /* 0x000fc40003f2e870 */
[----:B------:R-:W-:-:S04]  /*6150*/  ULEA UR7, UR37, UR7, 0x18 ;  /* 0x0000000725077291 */ /* 0x000fc8000f8ec0ff */
[----:B------:R-:W4:Y:S01]  /*6160*/  LDC R2, c[0x0][0xb0c] ;  /* 0x0002c300ff027b82 */ /* 0x000f220000000800 */
[----:B------:R-:W-:Y:S02]  /*6170*/  UIADD3 UR13, UPT, UPT, UR7, 0x348, URZ ;  /* 0x00000348070d7890 */ /* 0x000fe4000fffe0ff */
[----:B--2---:R-:W-:Y:S02]  /*6180*/  UISETP.NE.U32.AND UP3, UPT, UR8, URZ, UPT ;  /* 0x000000ff0800728c */ /* 0x004fe4000bf65070 */
[----:B------:R-:W-:Y:S02]  /*6190*/  UIADD3 UR25, UPT, UPT, UR7, 0x340, URZ ;  /* 0x0000034007197890 */ /* 0x000fe4000fffe0ff */
[----:B---3--:R-:W-:Y:S01]  /*61a0*/  UISETP.NE.U32.AND UP4, UPT, UR4, URZ, UPT ;  /* 0x000000ff0400728c */ /* 0x008fe2000bf85070 */
[----:B------:R-:W2:Y:S01]  /*61b0*/  LDC R18, c[0x0][0xb20] ;  /* 0x0002c800ff127b82 */ /* 0x000ea20000000800 */
[----:B-1----:R-:W-:Y:S01]  /*61c0*/  ISETP.NE.AND P1, PT, R0, 0x1, PT ;  /* 0x000000010000780c */ /* 0x002fe20003f25270 */
[----:B------:R-:W-:-:S02]  /*61d0*/  UISETP.NE.AND.EX UP3, UPT, UR9, URZ, UPT, UP3 ;  /* 0x000000ff0900728c */ /* 0x000fc4000bf65330 */
[----:B------:R-:W-:Y:S02]  /*61e0*/  UPRMT UR13, UR37, 0x654, UR13 ;  /* 0x00000654250d7896 */ /* 0x000fe4000800000d */
[----:B------:R-:W-:Y:S02]  /*61f0*/  UISETP.NE.AND.EX UP4, UPT, UR5, URZ, UPT, UP4 ;  /* 0x000000ff0500728c */ /* 0x000fe4000bf85340 */
[----:B------:R-:W1:Y:S08]  /*6200*/  LDC.64 R32, c[0x0][0x348] ;  /* 0x0000d200ff207b82 */ /* 0x000e700000000a00 */
[----:B------:R-:W3:Y:S08]  /*6210*/  LDC.64 R16, c[0x0][0xb10] ;  /* 0x0002c400ff107b82 */ /* 0x000ef00000000a00 */
[----:B------:R-:W1:Y:S08]  /*6220*/  LDC.64 R6, c[0x0][0xb18] ;  /* 0x0002c600ff067b82 */ /* 0x000e700000000a00 */
[----:B------:R-:W1:Y:S08]  /*6230*/  LDC.64 R4, c[0x0][0xb28] ;  /* 0x0002ca00ff047b82 */ /* 0x000e700000000a00 */
[----:B--2-4-:R-:W1:Y:S02]  /*6240*/  LDC R22, c[0x0][0x374] ;  /* 0x0000dd00ff167b82 */ /* 0x014e640000000800 */
.L_x_143:
[C---:B------:R-:W-:Y:S02]  /*6250*/  LEA R0, R30.reuse, UR7, 0x3 ;  /* 0x000000071e007c11 */ /* 0x040fe4000f8e18ff */
[----:B------:R-:W-:Y:S02]  /*6260*/  SHF.L.U32 R3, R29, 0x1f, RZ ;  /* 0x0000001f1d037819 */ /* 0x000fe400000006ff */
[----:B------:R-:W-:Y:S02]  /*6270*/  LEA R24, R30, UR7, 0x4 ;  /* 0x000000071e187c11 */ /* 0x000fe4000f8e20ff */
[----:B--2---:R-:W2:Y:S02]  /*6280*/  SYNCS.PHASECHK.TRANS64.TRYWAIT P0, [R0+URZ+0x370], R3 ;  /* 0x00037003000075a7 */ /* 0x004ea400080011ff */
[----:B--2---:R-:W-:Y:S05]  /*6290*/  @!P0 BRA `(.L_x_135) ;  /* 0x0000005000348947 */ /* 0x004fea0003800000 */
.L_x_298:
[----:B------:R-:W-:Y:S01]  /*62a0*/  ISETP.GE.AND P0, PT, R40, 0x1, PT ;  /* 0x000000012800780c */ /* 0x000fe20003f06270 */
[----:B------:R-:W4:Y:S01]  /*62b0*/  LDS.128 R24, [R24+0x400] ;  /* 0x0004000018187984 */ /* 0x000f220000000c00 */
[----:B--2---:R-:W-:Y:S01]  /*62c0*/  VIADD R0, R0, 0x380 ;  /* 0x0000038000007836 */ /* 0x004fe20000000000 */
[----:B------:R-:W-:Y:S01]  /*62d0*/  @!PT LDS RZ, [RZ] ;  /* 0x00000000fffff984 */ /* 0x000fe20000000800 */
[----:B------:R-:W-:Y:S01]  /*62e0*/  @!PT LDS RZ, [RZ] ;  /* 0x00000000fffff984 */ /* 0x000fe20000000800 */
[----:B------:R-:W-:Y:S01]  /*62f0*/  @!PT LDS RZ, [RZ] ;  /* 0x00000000fffff984 */ /* 0x000fe20000000800 */
[----:B------:R-:W-:Y:S01]  /*6300*/  @!PT LDS RZ, [RZ] ;  /* 0x00000000fffff984 */ /* 0x000fe20000000800 */
[----:B------:R2:W-:Y:S06]  /*6310*/  MEMBAR.ALL.CTA ;  /* 0x0000000000007992 */ /* 0x0005ec0000008000 */
[----:B--2---:R-:W2:Y:S01]  /*6320*/  FENCE.VIEW.ASYNC.S ;  /* 0x00000000000073c6 */ /* 0x004ea20000000000 */
[----:B------:R-:W-:Y:S04]  /*6330*/  PRMT R0, RZ, 0x654, R0 ;  /* 0x00000654ff007816 */ /* 0x000fe80000000000 */
[----:B--2---:R2:W-:Y:S01]  /*6340*/  SYNCS.ARRIVE.TRANS64.RED.A1T0 RZ, [R0+URZ], RZ ;  /* 0x000000ff00ff79a7 */ /* 0x0045e200081004ff */
[----:B----4-:R-:W-:Y:S11]  /*6350*/  LOP3.LUT P3, RZ, R26, 0x1, RZ, 0xc0, !PT ;  /* 0x000000011aff7812 */ /* 0x010ff6000786c0ff */
[----:B------:R-:W-:Y:S02]  /*6360*/  @!UPT UIADD3 URZ, UPT, UPT, URZ, URZ, URZ ;  /* 0x000000fffffff290 */ /* 0x000fe4000fffe0ff */
[----:B------:R-:W-:Y:S02]  /*6370*/  @P3 MOV R13, R24 ;  /* 0x00000018000d3202 */ /* 0x000fe40000000f00 */
[----:B------:R-:W-:Y:S01]  /*6380*/  @P3 LOP3.LUT R8, R25, 0xffff, RZ, 0xc0, !PT ;  /* 0x0000ffff19083812 */ /* 0x000fe200078ec0ff */
[----:B--2---:R-:W-:Y:S06]  /*6390*/  @!P0 BRA `(.L_x_136) ;  /* 0x0000000000a48947 */ /* 0x004fec0003800000 */
[----:B-1----:R-:W-:Y:S01]  /*63a0*/  IMAD.HI.U32 R35, R22, R7, RZ ;  /* 0x0000000716237227 */ /* 0x002fe200078e00ff */
[----:B------:R-:W-:Y:S02]  /*63b0*/  ISETP.NE.AND P0, PT, R6, 0x1, PT ;  /* 0x000000010600780c */ /* 0x000fe40003f05270 */
[----:B------:R-:W-:Y:S01]  /*63c0*/  ISETP.NE.AND P2, PT, R40, 0x1, PT ;  /* 0x000000012800780c */ /* 0x000fe20003f45270 */
[----:B---3--:R-:W-:Y:S01]  /*63d0*/  IMAD.HI.U32 R34, R19, R16, RZ ;  /* 0x0000001013227227 */ /* 0x008fe200078e00ff */
[----:B------:R-:W-:Y:S02]  /*63e0*/  SHF.R.U32.HI R35, RZ, R18, R35 ;  /* 0x00000012ff237219 */ /* 0x000fe40000011623 */
[----:B------:R-:W-:Y:S01]  /*63f0*/  ISETP.NE.AND P4, PT, R2, 0x1, PT ;  /* 0x000000010200780c */ /* 0x000fe20003f85270 */
[----:B------:R-:W-:Y:S01]  /*6400*/  IMAD.HI.U32 R36, R13, R16, RZ ;  /* 0x000000100d247227 */ /* 0x000fe200078e00ff */
[----:B------:R-:W-:Y:S02]  /*6410*/  SHF.R.U32.HI R34, RZ, R17, R34 ;  /* 0x00000011ff227219 */ /* 0x000fe40000011622 */
[----:B------:R-:W-:Y:S01]  /*6420*/  SEL R3, R22, R35, !P0 ;  /* 0x0000002316037207 */ /* 0x000fe20004000000 */
[C---:B------:R-:W-:Y:S01]  /*6430*/  IMAD.HI.U32 R35, R8.reuse, R7, RZ ;  /* 0x0000000708237227 */ /* 0x040fe200078e00ff */
[----:B------:R-:W-:Y:S02]  /*6440*/  SEL R11, R19, R34, !P4 ;  /* 0x00000022130b7207 */ /* 0x000fe40006000000 */
[----:B------:R-:W-:Y:S01]  /*6450*/  SHF.R.U32.HI R36, RZ, R17, R36 ;  /* 0x00000011ff247219 */ /* 0x000fe20000011624 */
[----:B------:R-:W-:Y:S01]  /*6460*/  IMAD.HI.U32 R38, R3, R4, RZ ;  /* 0x0000000403267227 */ /* 0x000fe200078e00ff */
[----:B------:R-:W-:Y:S03]  /*6470*/  SHF.R.U32.HI R35, RZ, R18, R35 ;  /* 0x00000012ff237219 */ /* 0x000fe60000011623 */
[----:B------:R-:W-:Y:S01]  /*6480*/  IMAD.HI.U32 R34, R11, R4, RZ ;  /* 0x000000040b227227 */ /* 0x000fe200078e00ff */
[----:B------:R-:W-:Y:S02]  /*6490*/  @P2 SHF.R.U32.HI R3, RZ, R5, R38 ;  /* 0x00000005ff032219 */ /* 0x000fe40000011626 */
[----:B------:R-:W-:Y:S02]  /*64a0*/  SEL R9, R8, R35, !P0 ;  /* 0x0000002308097207 */ /* 0x000fe40004000000 */
[----:B------:R-:W-:Y:S01]  /*64b0*/  @P2 SHF.R.U32.HI R11, RZ, R5, R34 ;  /* 0x00000005ff0b2219 */ /* 0x000fe20000011622 */
[C---:B------:R-:W-:Y:S01]  /*64c0*/  IMAD R10, R40.reuse, R3, RZ ;  /* 0x00000003280a7224 */ /* 0x040fe200078e02ff */
[----:B------:R-:W-:Y:S01]  /*64d0*/  SEL R3, R13, R36, !P4 ;  /* 0x000000240d037207 */ /* 0x000fe20006000000 */
[C---:B------:R-:W-:Y:S03]  /*64e0*/  IMAD.HI.U32 R14, R9.reuse, R4, RZ ;  /* 0x00000004090e7227 */ /* 0x040fe600078e00ff */
[----:B------:R-:W-:Y:S01]  /*64f0*/  ISETP.GE.AND P0, PT, R9, R10, PT ;  /* 0x0000000a0900720c */ /* 0x000fe20003f06270 */
[C---:B------:R-:W-:Y:S01]  /*6500*/  IMAD R12, R40.reuse, R11, RZ ;  /* 0x0000000b280c7224 */ /* 0x040fe200078e02ff */
[-C--:B------:R-:W-:Y:S04]  /*6510*/  SHF.R.U32.HI R14, RZ, R5.reuse, R14 ;  /* 0x00000005ff0e7219 */ /* 0x080fe8000001160e */
[----:B------:R-:W-:Y:S02]  /*6520*/  ISETP.GE.OR P0, PT, R3, R12, P0 ;  /* 0x0000000c0300720c */ /* 0x000fe40000706670 */
[----:B------:R-:W-:Y:S05]  /*6530*/  SEL R15, R9, R14, !P2 ;  /* 0x0000000e090f7207 */ /* 0x000fea0005000000 */
[----:B------:R-:W-:Y:S04]  /*6540*/  IMAD.MOV R14, RZ, RZ, -R15 ;  /* 0x000000ffff0e7224 */ /* 0x000fe800078e0a0f */
[----:B------:R-:W-:Y:S02]  /*6550*/  IMAD R14, R40, R14, R9 ;  /* 0x0000000e280e7224 */ /* 0x000fe400078e0209 */
[C---:B------:R-:W-:Y:S05]  /*6560*/  @!P0 IMAD.HI.U32 R10, R3.reuse, R4, RZ ;  /* 0x00000004030a8227 */ /* 0x040fea00078e00ff */
[----:B------:R-:W-:Y:S04]  /*6570*/  @!P0 SHF.R.U32.HI R10, RZ, R5, R10 ;  /* 0x00000005ff0a8219 */ /* 0x000fe8000001160a */
[----:B------:R-:W-:Y:S01]  /*6580*/  @!P0 SEL R0, R3, R10, !P2 ;  /* 0x0000000a03008207 */ /* 0x000fe20005000000 */
[----:B------:R-:W-:Y:S03]  /*6590*/  IMAD.MOV R10, RZ, RZ, -R3 ;  /* 0x000000ffff0a7224 */ /* 0x000fe600078e0a03 */
[----:B------:R-:W-:Y:S01]  /*65a0*/  @!P0 IADD3 R15, PT, PT, R15, -R0, RZ ;  /* 0x800000000f0f8210 */ /* 0x000fe20007ffe0ff */
[----:B------:R-:W-:Y:S01]  /*65b0*/  @!P0 IMAD R0, R11, R14, R0 ;  /* 0x0000000e0b008224 */ /* 0x000fe200078e0200 */
[----:B------:R-:W-:Y:S01]  /*65c0*/  IADD3 R11, PT, PT, -R9, RZ, RZ ;  /* 0x000000ff090b7210 */ /* 0x000fe20007ffe1ff */
[----:B------:R-:W-:Y:S02]  /*65d0*/  IMAD R13, R2, R10, R13 ;  /* 0x0000000a020d7224 */ /* 0x000fe400078e020d */
[----:B------:R-:W-:Y:S02]  /*65e0*/  @!P0 IMAD R9, R15, R40, R3 ;  /* 0x000000280f098224 */ /* 0x000fe400078e0203 */
[----:B------:R-:W-:Y:S02]  /*65f0*/  @!P0 IMAD.MOV.U32 R3, RZ, RZ, R0 ;  /* 0x000000ffff038224 */ /* 0x000fe400078e0000 */
[----:B------:R-:W-:Y:S02]  /*6600*/  IMAD R8, R6, R11, R8 ;  /* 0x0000000b06087224 */ /* 0x000fe400078e0208 */
[----:B------:R-:W-:Y:S02]  /*6610*/  IMAD R13, R3, R2, R13 ;  /* 0x00000002030d7224 */ /* 0x000fe400078e020d */
[----:B------:R-:W-:Y:S02]  /*6620*/  IMAD R8, R9, R6, R8 ;  /* 0x0000000609087224 */ /* 0x000fe400078e0208 */
.L_x_136:
[----:B------:R-:W-:Y:S05]  /*6630*/  BRA.U UP1, `(.L_x_137) ;  /* 0x0000000101107547 */ /* 0x000fea000b800000 */
[----:B------:R-:W-:Y:S04]  /*6640*/  MOV R0, UR6 ;  /* 0x0000000600007c02 */ /* 0x000fe80008000f00 */
[----:B------:R-:W-:Y:S04]  /*6650*/  SHF.L.U32 R3, R0, 0x1f, RZ ;  /* 0x0000001f00037819 */ /* 0x000fe800000006ff */
[----:B------:R-:W2:Y:S02]  /*6660*/  SYNCS.PHASECHK.TRANS64.TRYWAIT P0, [UR7+0x368], R3 ;  /* 0x00036803ff0075a7 */ /* 0x000ea40008001107 */
[----:B--2---:R-:W-:Y:S05]  /*6670*/  @!P0 BRA `(.L_x_138) ;  /* 0x0000004c00508947 */ /* 0x004fea0003800000 */
.L_x_137:
[----:B------:R-:W-:Y:S02]  /*6680*/  R2UR UR26, R20 ;  /* 0x00000000141a72ca */ /* 0x000fe400000e0000 */
[----:B------:R-:W-:Y:S02]  /*6690*/  R2UR UR27, R21 ;  /* 0x00000000151b72ca */ /* 0x000fe400000e0000 */
[----:B------:R-:W-:Y:S02]  /*66a0*/  ISETP.NE.U32.AND P2, PT, RZ, UR4, PT ;  /* 0x00000004ff007c0c */ /* 0x000fe4000bf45070 */
[----:B------:R-:W-:Y:S02]  /*66b0*/  SHF.L.U32 R12, R31, 0x1f, RZ ;  /* 0x0000001f1f0c7819 */ /* 0x000fe400000006ff */
[----:B------:R-:W-:Y:S05]  /*66c0*/  ISETP.NE.AND.EX P2, PT, RZ, UR5, PT, P2 ;  /* 0x00000005ff007c0c */ /* 0x000fea000bf45320 */
[----:B------:R-:W-:Y:S02]  /*66d0*/  USHF.L.U32 UR26, UR26, 0x7, URZ ;  /* 0x000000071a1a7899 */ /* 0x000fe400080006ff */
[----:B------:R-:W-:Y:S01]  /*66e0*/  USHF.L.U32 UR27, UR27, 0x6, URZ ;  /* 0x000000061b1b7899 */ /* 0x000fe200080006ff */
[----:B------:R-:W-:Y:S11]  /*66f0*/  BRA.U !UP4, `(.L_x_139) ;  /* 0x000000010c347547 */ /* 0x000ff6000b800000 */
[----:B------:R-:W-:Y:S01]  /*6700*/  UPLOP3.LUT UP0, UPT, UPT, UPT, UP3, 0x80, 0x8 ;  /* 0x000000000008789c */ /* 0x000fe20003f0f030 */
[----:B--2---:R-:W-:Y:S02]  /*6710*/  HFMA2 R0, -RZ, RZ, 0, 5.9604644775390625e-08 ;  /* 0x00000001ff007431 */ /* 0x004fe400000001ff */
[----:B------:R-:W-:Y:S03]  /*6720*/  IMAD.MOV.U32 R95, RZ, RZ, 0x1 ;  /* 0x00000001ff5f7424 */ /* 0x000fe600078e00ff */
[----:B------:R-:W-:Y:S05]  /*6730*/  PLOP3.LUT P0, PT, PT, PT, UP0, 0x80, 0x8 ;  /* 0x000000000008781c */ /* 0x000fea0003f0f008 */
[----:B------:R-:W2:Y:S01]  /*6740*/  @UP0 LDCU.64 UR10, c[0x0][0x888] ;  /* 0x00011100ff0a07ac */ /* 0x000ea20008000a00 */
[----:B------:R-:W-:Y:S07]  /*6750*/  @UP0 UIMAD UR8, UR36, UR4, URZ ;  /* 0x00000004240802a4 */ /* 0x000fee000f8e02ff */
[----:B------:R-:W-:Y:S01]  /*6760*/  @!P0 PRMT R95, R0, 0x7610, R95 ;  /* 0x00007610005f8816 */ /* 0x000fe2000000005f */
[----:B--2---:R-:W-:Y:S03]  /*6770*/  @UP0 UIMAD.WIDE UR10, UR8, 0x4, UR10 ;  /* 0x00000004080a08a5 */ /* 0x004fe6000f8e020a */
[----:B------:R-:W2:Y:S03]  /*6780*/  @!UP0 LDCU UR8, c[0x0][0x880] ;  /* 0x00011000ff0887ac */ /* 0x000ea60008000800 */
[----:B------:R-:W-:Y:S01]  /*6790*/  IMAD.U32 R10, RZ, RZ, UR10 ;  /* 0x0000000aff0a7e24 */ /* 0x000fe2000f8e00ff */
[----:B------:R-:W-:Y:S05]  /*67a0*/  MOV R11, UR11 ;  /* 0x0000000b000b7c02 */ /* 0x000fea0008000f00 */
[----:B-----5:R4:W5:Y:S02]  /*67b0*/  @P0 LDG.E R49, desc[UR46][R10.64] ;  /* 0x0000002e0a310981 */ /* 0x020964000c1e1900 */
[----:B--2-4-:R-:W-:Y:S07]  /*67c0*/  @!P0 IMAD.U32 R49, RZ, RZ, UR8 ;  /* 0x00000008ff318e24 */ /* 0x014fee000f8e00ff */
.L_x_139:
[----:B-----5:R-:W-:Y:S01]  /*67d0*/  @!P2 FSETP.EQ.AND P0, PT, R49, RZ, PT ;  /* 0x000000ff3100a20b */ /* 0x020fe20003f02000 */
[----:B------:R-:W-:Y:S01]  /*67e0*/  @!UPT UIADD3 URZ, UPT, UPT, URZ, URZ, URZ ;  /* 0x000000fffffff290 */ /* 0x000fe2000fffe0ff */
[----:B------:R-:W-:Y:S11]  /*67f0*/  @!P2 BRA `(.L_x_140) ;  /* 0x000000000014a947 */ /* 0x000ff60003800000 */
[----:B------:R-:W-:Y:S02]  /*6800*/  LOP3.LUT P2, RZ, R95, 0xff, RZ, 0xc0, !PT ;  /* 0x000000ff5fff7812 */ /* 0x000fe4000784c0ff */
[----:B------:R-:W-:Y:S04]  /*6810*/  PLOP3.LUT P0, PT, PT, PT, UP0, 0x80, 0x8 ;  /* 0x000000000008781c */ /* 0x000fe80003f0f008 */
[----:B------:R-:W-:Y:S07]  /*6820*/  PLOP3.LUT P0, PT, P0, PT, PT, 0x8, 0x80 ;  /* 0x000000000080781c */ /* 0x000fee000070e170 */
[----:B------:R-:W-:Y:S11]  /*6830*/  @P2 FSETP.EQ.AND P0, PT, R49, RZ, PT ;  /* 0x000000ff3100220b */ /* 0x000ff60003f02000 */
[----:B------:R-:W-:Y:S02]  /*6840*/  @!UPT UIADD3 URZ, UPT, UPT, URZ, URZ, URZ ;  /* 0x000000fffffff290 */ /* 0x000fe4000fffe0ff */
.L_x_140:
[----:B------:R-:W4:Y:S01]  /*6850*/  SYNCS.PHASECHK.TRANS64.TRYWAIT P2, [UR7+0x350], R12 ;  /* 0x0003500cff0075a7 */ /* 0x000f220008041107 */
[----:B------:R-:W-:Y:S04]  /*6860*/  ELECT P4, URZ, PT ;  /* 0x0000000000ff782f */ /* 0x000fe80003880000 */
[----:B------:R-:W-:Y:S11]  /*6870*/  PLOP3.LUT P4, PT, P0, P4, PT, 0xf2, 0x2f ;  /* 0x00000000002f781c */ /* 0x000ff60000789e72 */
[----:B------:R-:W-:Y:S02]  /*6880*/  @!UPT UIADD3 URZ, UPT, UPT, URZ, URZ, URZ ;  /* 0x000000fffffff290 */ /* 0x000fe4000fffe0ff */
[----:B-1----:R-:W-:Y:S05]  /*6890*/  @!P4 IADD3 R21, P0, PT, R32, 0x580, RZ ;  /* 0x000005802015c810 */ /* 0x002fea0007f1e0ff */
[----:B------:R-:W-:Y:S01]  /*68a0*/  @!P4 IMAD.X R20, RZ, RZ, R33, P0 ;  /* 0x000000ffff14c224 */ /* 0x000fe200000e0621 */
[----:B----4-:R-:W-:Y:S07]  /*68b0*/  @!P2 BRA `(.L_x_141) ;  /* 0x0000004800d8a947 */ /* 0x010fee0003800000 */
.L_x_301:
[----:B------:R-:W4:Y:S01]  /*68c0*/  LDC.64 R14, c[0x0][0xb10] ;  /* 0x0002c400ff0e7b82 */ /* 0x000f220000000a00 */
[----:B------:R-:W-:Y:S01]  /*68d0*/  @!P4 R2UR UR9, R21 ;  /* 0x000000001509c2ca */ /* 0x000fe200000e0000 */
[----:B------:R-:W-:Y:S01]  /*68e0*/  VOTEU.ALL UP1, P4 ;  /* 0x0000000000ff7886 */ /* 0x000fe20002020000 */
[----:B------:R-:W-:Y:S01]  /*68f0*/  @!P4 R2UR UR8, R20 ;  /* 0x000000001408c2ca */ /* 0x000fe200000e0000 */
[----:B------:R-:W-:Y:S01]  /*6900*/  VOTEU.ALL UP2, P4 ;  /* 0x0000000000ff7886 */ /* 0x000fe20002040000 */
[----:B------:R-:W-:Y:S03]  /*6910*/  UMOV UR16, 0x0 ;  /* 0x0000000000107882 */ /* 0x000fe60000000000 */
[----:B------:R-:W5:Y:S01]  /*6920*/  LDC.64 R10, c[0x0][0xb18] ;  /* 0x0002c600ff0a7b82 */ /* 0x000f620000000a00 */
[----:B------:R-:W-:Y:S01]  /*6930*/  @!UP1 UIADD3 UR24, UPT, UPT, UR7, 0x500, URZ ;  /* 0x0000050007189890 */ /* 0x000fe2000fffe0ff */
[----:B------:R-:W-:Y:S01]  /*6940*/  @P3 SHF.R.U32.HI R28, RZ, 0x10, R25 ;  /* 0x00000010ff1c3819 */ /* 0x000fe20000011619 */
[----:B------:R-:W-:Y:S01]  /*6950*/  UMOV UR17, 0x10000000 ;  /* 0x1000000000117882 */ /* 0x000fe20000000000 */
[----:B------:R-:W-:Y:S01]  /*6960*/  UMOV UR28, UR36 ;  /* 0x00000024001c7c82 */ /* 0x000fe20008000000 */
[----:B------:R-:W-:Y:S03]  /*6970*/  @!UP1 UIADD3 UR10, UPT, UPT, UR26, 0x40, URZ ;  /* 0x000000401a0a9890 */ /* 0x000fe6000fffe0ff */
[----:B--2---:R-:W2:Y:S01]  /*6980*/  @!P1 LDC R0, c[0x0][0xb20] ;  /* 0x0002c800ff009b82 */ /* 0x004ea20000000800 */
[----:B------:R-:W-:Y:S01]  /*6990*/  UMOV UR11, UR27 ;  /* 0x0000001b000b7c82 */ /* 0x000fe20008000000 */
[----:B------:R-:W-:Y:S01]  /*69a0*/  IMAD.U32 R20, RZ, RZ, UR9 ;  /* 0x00000009ff147e24 */ /* 0x000fe2000f8e00ff */
[----:B------:R-:W-:Y:S05]  /*69b0*/  UMOV UR9, UR25 ;  /* 0x0000001900097c82 */ /* 0x000fea0008000000 */
[----:B-1----:R-:W1:Y:S01]  /*69c0*/  @!P1 LDC R3, c[0x0][0xb0c] ;  /* 0x0002c300ff039b82 */ /* 0x002e620000000800 */
[----:B------:R-:W-:Y:S01]  /*69d0*/  IMAD.U32 R21, RZ, RZ, UR8 ;  /* 0x00000008ff157e24 */ /* 0x000fe2000f8e00ff */
[----:B------:R-:W-:Y:S01]  /*69e0*/  @!UP1 UIADD3 UR8, UPT, UPT, UR7, 0xd00, URZ ;  /* 0x00000d0007089890 */ /* 0x000fe2000fffe0ff */
[----:B------:R-:W-:Y:S01]  /*69f0*/  @!P4 R2UR UR18, R20 ;  /* 0x000000001412c2ca */ /* 0x000fe200000e0000 */
[----:B------:R-:W-:Y:S01]  /*6a00*/  VOTEU.ALL UP1, P4 ;  /* 0x0000000000ff7886 */ /* 0x000fe20002020000 */
[----:B------:R-:W-:Y:S01]  /*6a10*/  @!P4 IMAD.MOV.U32 R20, RZ, RZ, 0x1000 ;  /* 0x00001000ff14c424 */ /* 0x000fe200078e00ff */
[----:B------:R-:W-:Y:S01]  /*6a20*/  @!P4 R2UR UR19, R21 ;  /* 0x000000001513c2ca */ /* 0x000fe200000e0000 */
[----:B------:R-:W-:Y:S01]  /*6a30*/  UMOV UR12, UR36 ;  /* 0x00000024000c7c82 */ /* 0x000fe20008000000 */
[----:B------:R-:W-:Y:S01]  /*6a40*/  UPRMT UR14, UR37, 0x654, UR25 ;  /* 0x00000654250e7896 */ /* 0x000fe20008000019 */
[----:B------:R-:W-:Y:S10]  /*6a50*/  VIADD R30, R30, 0x1 ;  /* 0x000000011e1e7836 */ /* 0x000ff40000000000 */
[----:B------:R1:W-:Y:S02]  /*6a60*/  @!UP2 UTMALDG.3D [UR24], [UR18], desc[UR16] ;  /* 0x000010181200a5b4 */ /* 0x0003e40008011000 */
[----:B-1----:R-:W-:Y:S01]  /*6a70*/  @!P1 ISETP.NE.AND P2, PT, R3, 0x1, PT ;  /* 0x000000010300980c */ /* 0x002fe20003f45270 */
[C---:B----4-:R-:W-:Y:S01]  /*6a80*/  @!P1 IMAD.HI.U32 R14, R13.reuse, R14, RZ ;  /* 0x0000000e0d0e9227 */ /* 0x050fe200078e00ff */
[----:B-----5:R-:W-:Y:S01]  /*6a90*/  @!P1 ISETP.NE.AND P0, PT, R10, 0x1, PT ;  /* 0x000000010a00980c */ /* 0x020fe20003f05270 */
[----:B------:R1:W-:Y:S01]  /*6aa0*/  @!UP1 UTMALDG.3D [UR8], [UR18], desc[UR16] ;  /* 0x00001008120095b4 */ /* 0x0003e20008011000 */
[----:B------:R1:W-:Y:S01]  /*6ab0*/  @!P4 SYNCS.ARRIVE.TRANS64.RED.A0TR RZ, [UR7+0x340], R20 ;  /* 0x00034014ffffc9a7 */ /* 0x0003e20008300407 */
[C---:B------:R-:W-:Y:S01]  /*6ac0*/  @!P1 IMAD.HI.U32 R11, R8.reuse, R11, RZ ;  /* 0x0000000b080b9227 */ /* 0x040fe200078e00ff */
[----:B------:R-:W-:Y:S04]  /*6ad0*/  @!P1 SHF.R.U32.HI R14, RZ, R15, R14 ;  /* 0x0000000fff0e9219 */ /* 0x000fe8000001160e */
[----:B--2---:R-:W-:Y:S02]  /*6ae0*/  @!P1 SHF.R.U32.HI R9, RZ, R0, R11 ;  /* 0x00000000ff099219 */ /* 0x004fe4000001160b */
[----:B------:R-:W-:Y:S02]  /*6af0*/  @!P1 SEL R14, R13, R14, !P2 ;  /* 0x0000000e0d0e9207 */ /* 0x000fe40005000000 */
[----:B------:R-:W-:Y:S05]  /*6b00*/  @!P1 SEL R9, R8, R9, !P0 ;  /* 0x0000000908099207 */ /* 0x000fea0004000000 */
[----:B------:R-:W-:Y:S01]  /*6b10*/  @!P1 IMAD.IADD R0, R9, 0x1, -R14 ;  /* 0x0000000109009824 */ /* 0x000fe200078e0a0e */
[----:B------:R-:W-:Y:S01]  /*6b20*/  SYNCS.ARRIVE.TRANS64.RED.A1T0 RZ, [UR14], RZ ;  /* 0x000000ffffff79a7 */ /* 0x000fe2000810040e */
[----:B------:R-:W-:Y:S02]  /*6b30*/  @!P1 IMAD.IADD R9, R14, 0x1, -R9 ;  /* 0x000000010e099824 */ /* 0x000fe400078e0a09 */
[----:B------:R-:W-:Y:S02]  /*6b40*/  @!P1 IMAD R13, R0, R3, R13 ;  /* 0x00000003000d9224 */ /* 0x000fe400078e020d */
[----:B------:R-:W-:Y:S01]  /*6b50*/  @!P1 IMAD R8, R9, R10, R8 ;  /* 0x0000000a09089224 */ /* 0x000fe200078e0208 */
[----:B------:R-:W2:Y:S02]  /*6b60*/  SYNCS.PHASECHK.TRANS64.TRYWAIT P5, [UR7+0x358], R12 ;  /* 0x0003580cff0075a7 */ /* 0x000ea400080a1107 */
[----:B-12---:R-:W-:Y:S05]  /*6b70*/  @!P5 BRA `(.L_x_142) ;  /* 0x000000480040d947 */ /* 0x006fea0003800000 */
.L_x_303:
[----:B-1----:R-:W-:Y:S01]  /*6b80*/  @!P4 IADD3 R3, P0, PT, R32, 0x580, RZ ;  /* 0x000005802003c810 */ /* 0x002fe20007f1e0ff */
[----:B------:R-:W-:Y:S01]  /*6b90*/  VOTEU.ALL UP1, P4 ;  /* 0x0000000000ff7886 */ /* 0x000fe20002020000 */
[----:B------:R-:W-:Y:S01]  /*6ba0*/  VOTEU.ALL UP2, P4 ;  /* 0x0000000000ff7886 */ /* 0x000fe20002040000 */
[----:B------:R-:W-:Y:S01]  /*6bb0*/  UMOV UR14, 0x0 ;  /* 0x00000000000e7882 */ /* 0x000fe20000000000 */
[----:B------:R-:W-:Y:S01]  /*6bc0*/  @!P4 R2UR UR9, R3 ;  /* 0x000000000309c2ca */ /* 0x000fe200000e0000 */
[----:B------:R-:W-:Y:S01]  /*6bd0*/  @!P4 IMAD.X R0, RZ, RZ, R33, P0 ;  /* 0x000000ffff00c224 */ /* 0x000fe200000e0621 */
[----:B------:R-:W-:Y:S01]  /*6be0*/  @!UP1 UIADD3 UR17, UPT, UPT, UR7, 0x348, URZ ;  /* 0x0000034807119890 */ /* 0x000fe2000fffe0ff */
[----:B------:R-:W-:Y:S01]  /*6bf0*/  ISETP.NE.AND P0, PT, R30, 0x2, PT ;  /* 0x000000021e00780c */ /* 0x000fe20003f05270 */
[----:B------:R-:W-:Y:S01]  /*6c00*/  @!UP1 UIADD3 UR18, UPT, UPT, UR26, 0x20, URZ ;  /* 0x000000201a129890 */ /* 0x000fe2000fffe0ff */
[----:B------:R-:W-:Y:S01]  /*6c10*/  LOP3.LUT R31, R31, 0x1, RZ, 0x3c, !PT ;  /* 0x000000011f1f7812 */ /* 0x000fe200078e3cff */
[----:B------:R-:W-:Y:S01]  /*6c20*/  @!UP1 UIADD3 UR16, UPT, UPT, UR7, 0x1500, URZ ;  /* 0x0000150007109890 */ /* 0x000fe2000fffe0ff */
[----:B------:R-:W-:Y:S01]  /*6c30*/  @!P4 R2UR UR8, R0 ;  /* 0x000000000008c2ca */ /* 0x000fe200000e0000 */
[----:B------:R-:W-:Y:S01]  /*6c40*/  UMOV UR15, 0x10000000 ;  /* 0x10000000000f7882 */ /* 0x000fe20000000000 */
[----:B------:R-:W-:Y:S01]  /*6c50*/  UMOV UR19, UR27 ;  /* 0x0000001b00137c82 */ /* 0x000fe20008000000 */
[----:B------:R-:W-:Y:S01]  /*6c60*/  UMOV UR20, UR36 ;  /* 0x0000002400147c82 */ /* 0x000fe20008000000 */
[----:B------:R-:W-:Y:S01]  /*6c70*/  @!UP1 UIADD3 UR10, UPT, UPT, UR26, 0x60, URZ ;  /* 0x000000601a0a9890 */ /* 0x000fe2000fffe0ff */
[----:B------:R-:W-:Y:S01]  /*6c80*/  SEL R0, RZ, 0x1, P0 ;  /* 0x00000001ff007807 */ /* 0x000fe20000000000 */
[----:B------:R-:W-:Y:S01]  /*6c90*/  IMAD.U32 R10, RZ, RZ, UR9 ;  /* 0x00000009ff0a7e24 */ /* 0x000fe2000f8e00ff */
[----:B------:R-:W-:Y:S01]  /*6ca0*/  UMOV UR11, UR27 ;  /* 0x0000001b000b7c82 */ /* 0x000fe20008000000 */
[----:B------:R-:W-:Y:S01]  /*6cb0*/  UMOV UR12, UR36 ;  /* 0x00000024000c7c82 */ /* 0x000fe20008000000 */
[----:B------:R-:W-:Y:S01]  /*6cc0*/  UMOV UR9, UR17 ;  /* 0x0000001100097c82 */ /* 0x000fe20008000000 */
[----:B------:R-:W-:Y:S01]  /*6cd0*/  @P3 R2UR UR36, R28 ;  /* 0x000000001c2432ca */ /* 0x000fe200000e0000 */
[----:B------:R-:W-:Y:S01]  /*6ce0*/  IMAD.IADD R20, R8, 0x1, R94 ;  /* 0x0000000108147824 */ /* 0x000fe200078e025e */
[----:B------:R-:W-:Y:S01]  /*6cf0*/  @!P4 R2UR UR22, R10 ;  /* 0x000000000a16c2ca */ /* 0x000fe200000e0000 */
[----:B------:R-:W-:Y:S01]  /*6d00*/  IMAD.U32 R11, RZ, RZ, UR8 ;  /* 0x00000008ff0b7e24 */ /* 0x000fe2000f8e00ff */
[----:B------:R-:W-:Y:S01]  /*6d10*/  @!UP1 UIADD3 UR8, UPT, UPT, UR7, 0x1d00, URZ ;  /* 0x00001d0007089890 */ /* 0x000fe2000fffe0ff */
[----:B------:R-:W-:Y:S01]  /*6d20*/  LOP3.LUT R29, R29, R0, RZ, 0x3c, !PT ;  /* 0x000000001d1d7212 */ /* 0x000fe200078e3cff */
[----:B------:R-:W-:Y:S01]  /*6d30*/  VOTEU.ALL UP1, P4 ;  /* 0x0000000000ff7886 */ /* 0x000fe20002020000 */
[----:B------:R-:W-:Y:S01]  /*6d40*/  IMAD.IADD R21, R13, 0x1, R96 ;  /* 0x000000010d157824 */ /* 0x000fe200078e0260 */
[----:B------:R-:W-:Y:S02]  /*6d50*/  @!P4 R2UR UR23, R11 ;  /* 0x000000000b17c2ca */ /* 0x000fe400000e0000 */
[----:B------:R-:W-:Y:S11]  /*6d60*/  SEL R30, R30, RZ, P0 ;  /* 0x000000ff1e1e7207 */ /* 0x000ff60000000000 */
[----:B------:R2:W-:Y:S01]  /*6d70*/  @!UP2 UTMALDG.3D [UR16], [UR22], desc[UR14] ;  /* 0x00000e101600a5b4 */ /* 0x0005e20008011000 */
[----:B------:R2:W-:Y:S01]  /*6d80*/  @!UP1 UTMALDG.3D [UR8], [UR22], desc[UR14] ;  /* 0x00000e08160095b4 */ /* 0x0005e20008011000 */
[----:B------:R2:W-:Y:S01]  /*6d90*/  @!P4 SYNCS.ARRIVE.TRANS64.RED.A0TR RZ, [UR7+0x348], R23 ;  /* 0x00034817ffffc9a7 */ /* 0x0005e20008300407 */
[----:B------:R-:W-:Y:S01]  /*6da0*/  UPLOP3.LUT UP1, UPT, UPT, UPT, UPT, 0x80, 0x8 ;  /* 0x000000000008789c */ /* 0x000fe20003f2f070 */
[----:B------:R-:W-:Y:S01]  /*6db0*/  SYNCS.ARRIVE.TRANS64.RED.A1T0 RZ, [UR13], RZ ;  /* 0x000000ffffff79a7 */ /* 0x000fe2000810040d */
[----:B------:R-:W-:Y:S09]  /*6dc0*/  @P3 BRA `(.L_x_143) ;  /* 0xfffffff400203947 */ /* 0x000ff2000383ffff */
[----:B------:R-:W-:-:S04]  /*6dd0*/  SHF.L.U32 R3, R31, 0x1f, RZ ;  /* 0x0000001f1f037819 */ /* 0x000fc800000006ff */
[----:B------:R-:W1:Y:S02]  /*6de0*/  SYNCS.PHASECHK.TRANS64.TRYWAIT P0, [UR7+0x350], R3 ;  /* 0x00035003ff0075a7 */ /* 0x000e640008001107 */
[----:B-1----:R-:W-:Y:S05]  /*6df0*/  @!P0 BRA `(.L_x_144) ;  /* 0x0000004400b88947 */ /* 0x002fea0003800000 */
.L_x_305:
[----:B-1----:R-:W-:-:S07]  /*6e00*/  MOV R0, UR7 ;  /* 0x0000000700007c02 */ /* 0x002fce0008000f00 */
.L_x_145:
[----:B-1----:R-:W-:-:S04]  /*6e10*/  SHF.L.U32 R3, R31, 0x1f, RZ ;  /* 0x0000001f1f037819 */ /* 0x002fc800000006ff */
[----:B------:R1:W4:Y:S03]  /*6e20*/  SYNCS.PHASECHK.TRANS64.TRYWAIT P0, [R0+URZ+0x358], R3 ;  /* 0x00035803000075a7 */ /* 0x00032600080011ff */
[----:B----4-:R-:W-:Y:S05]  /*6e30*/  @!P0 NANOSLEEP.SYNCS 0x989680 ;  /* 0x009896800000895d */ /* 0x010fea0003900000 */
[----:B------:R-:W4:Y:S02]  /*6e40*/  @!P0 SYNCS.PHASECHK.TRANS64 P0, [R0+URZ+0x358], R3 ;  /* 0x00035803000085a7 */ /* 0x000f2400080010ff */
[----:B--2-4-:R-:W-:Y:S05]  /*6e50*/  @P0 EXIT ;  /* 0x000000000000094d */ /* 0x014fea0003800000 */
[----:B------:R-:W-:Y:S05]  /*6e60*/  BRA `(.L_x_145) ;  /* 0xfffffffc00e87947 */ /* 0x000fea000383ffff */
.L_x_134:
[----:B------:R-:W-:-:S06]  /*6e70*/  UISETP.GE.AND UP1, UPT, UR10, 0x4, UPT ;  /* 0x000000040a00788c */ /* 0x000fcc000bf26270 */
[----:B------:R-:W-:-:S13]  /*6e80*/  PLOP3.LUT P0, PT, PT, PT, UP1, 0x80, 0x8 ;  /* 0x000000000008781c */ /* 0x000fda0003f0f018 */
[----:B------:R-:W-:Y:S05]  /*6e90*/  @!P0 EXIT ;  /* 0x000000000000894d */ /* 0x000fea0003800000 */
[----:B------:R-:W-:Y:S01]  /*6ea0*/  BAR.SYNC.DEFER_BLOCKING 0x6, 0xa0 ;  /* 0x0182800000007b1d */ /* 0x000fe20000010000 */
[C---:B------:R-:W-:Y:S01]  /*6eb0*/  IMAD.SHL.U32 R101, R109.reuse, 0x20, RZ ;  /* 0x000000206d657824 */ /* 0x040fe200078e00ff */
[----:B------:R-:W-:Y:S01]  /*6ec0*/  CS2R R106, SRZ ;  /* 0x00000000006a7805 */ /* 0x000fe2000001ff00 */
[C---:B------:R-:W-:Y:S01]  /*6ed0*/  IMAD.SHL.U32 R3, R109.reuse, 0x4, RZ ;  /* 0x000000046d037824 */ /* 0x040fe200078e00ff */
[----:B------:R-:W-:Y:S01]  /*6ee0*/  CS2R R104, SRZ ;  /* 0x0000000000687805 */ /* 0x000fe2000001ff00 */
[----:B------:R-:W-:Y:S01]  /*6ef0*/  IMAD.U32 R47, R109, 0x10000, RZ ;  /* 0x000100006d2f7824 */ /* 0x000fe200078e00ff */
[----:B------:R-:W-:Y:S02]  /*6f00*/  UMOV UR49, 0x400 ;  /* 0x0000040000317882 */ /* 0x000fe40000000000 */
[----:B------:R-:W1:Y:S01]  /*6f10*/  LDC R99, c[0x0][0x370] ;  /* 0x0000dc00ff637b82 */ /* 0x000e620000000800 */
[----:B------:R-:W-:Y:S01]  /*6f20*/  ULEA UR49, UR37, UR49, 0x18 ;  /* 0x0000003125317291 */ /* 0x000fe2000f8ec0ff */
[C---:B------:R-:W-:Y:S01]  /*6f30*/  LOP3.LUT R2, R101.reuse, 0x80, RZ, 0xc0, !PT ;  /* 0x0000008065027812 */ /* 0x040fe200078ec0ff */
[----:B------:R-:W-:Y:S01]  /*6f40*/  IMAD.SHL.U32 R5, R102, 0x400, RZ ;  /* 0x0000040066057824 */ /* 0x000fe200078e00ff */
[C---:B------:R-:W-:Y:S01]  /*6f50*/  LOP3.LUT R100, R101.reuse, 0xb60, RZ, 0xc0, !PT ;  /* 0x00000b6065647812 */ /* 0x040fe200078ec0ff */
[----:B------:R-:W-:Y:S01]  /*6f60*/  UIADD3 UR4, UPT, UPT, UR49, 0x2500, URZ ;  /* 0x0000250031047890 */ /* 0x000fe2000fffe0ff */
[----:B------:R-:W-:Y:S01]  /*6f70*/  LOP3.LUT R3, R2, 0x10, R3, 0xf8, !PT ;  /* 0x0000001002037812 */ /* 0x000fe200078ef803 */
[----:B------:R-:W-:Y:S01]  /*6f80*/  IMAD.SHL.U32 R2, R102, 0x200000, RZ ;  /* 0x0020000066027824 */ /* 0x000fe200078e00ff */
[----:B------:R-:W2:Y:S01]  /*6f90*/  LDC R42, c[0x0][0xb0c] ;  /* 0x0002c300ff2a7b82 */ /* 0x000ea20000000800 */
[----:B------:R-:W-:Y:S01]  /*6fa0*/  LOP3.LUT R100, R100, 0x400, R5, 0xf8, !PT ;  /* 0x0000040064647812 */ /* 0x000fe200078ef805 */
[----:B------:R-:W-:Y:S01]  /*6fb0*/  IMAD.MOV.U32 R44, RZ, RZ, RZ ;  /* 0x000000ffff2c7224 */ /* 0x000fe200078e00ff */
[----:B------:R-:W-:Y:S01]  /*6fc0*/  LOP3.LUT P0, RZ, R101, 0x80, RZ, 0xc0, !PT ;  /* 0x0000008065ff7812 */ /* 0x000fe2000780c0ff */
[----:B------:R-:W-:Y:S01]  /*6fd0*/  IMAD.MOV.U32 R112, RZ, RZ, RZ ;  /* 0x000000ffff707224 */ /* 0x000fe200078e00ff */
[----:B------:R-:W-:Y:S01]  /*6fe0*/  LOP3.LUT R2, R2, 0x200000, RZ, 0xc0, !PT ;  /* 0x0020000002027812 */ /* 0x000fe200078ec0ff */
[----:B------:R-:W-:Y:S01]  /*6ff0*/  IMAD.U32 R108, RZ, RZ, UR4 ;  /* 0x00000004ff6c7e24 */ /* 0x000fe2000f8e00ff */
[----:B------:R-:W-:Y:S01]  /*7000*/  LOP3.LUT R100, R100, R3, RZ, 0xfc, !PT ;  /* 0x0000000364647212 */ /* 0x000fe200078efcff */
[----:B------:R-:W3:Y:S01]  /*7010*/  LDC R97, c[0x0][0xb20] ;  /* 0x0002c800ff617b82 */ /* 0x000ee20000000800 */
[----:B------:R-:W4:Y:S01]  /*7020*/  LDS R0, [UR49+0x420] ;  /* 0x00042031ff007984 */ /* 0x000f220008000800 */
[----:B------:R-:W-:Y:S01]  /*7030*/  LOP3.LUT R47, R2, 0x400000, R47, 0xf8, !PT ;  /* 0x00400000022f7812 */ /* 0x000fe200078ef82f */
[----:B------:R-:W1:Y:S01]  /*7040*/  LDCU.64 UR52, c[0x0][0x348] ;  /* 0x00006900ff3477ac */ /* 0x000e620008000a00 */
[----:B------:R-:W-:-:S02]  /*7050*/  P2R R2, PR, RZ, 0x1 ;  /* 0x00000001ff027803 */ /* 0x000fc40000000000 */
[----:B------:R-:W-:Y:S01]  /*7060*/  LOP3.LUT R109, R109, 0x60, RZ, 0xc0, !PT ;  /* 0x000000606d6d7812 */ /* 0x000fe200078ec0ff */
[----:B------:R-:W1:Y:S01]  /*7070*/  LDCU.64 UR38, c[0x0][0x888] ;  /* 0x00011100ff2677ac */ /* 0x000e620008000a00 */
[----:B------:R-:W1:Y:S01]  /*7080*/  LDC R41, c[0x0][0xb30] ;  /* 0x0002cc00ff297b82 */ /* 0x000e620000000800 */
[----:B------:R-:W1:Y:S01]  /*7090*/  LDCU.64 UR44, c[0x0][0x890] ;  /* 0x00011200ff2c77ac */ /* 0x000e620008000a00 */
[----:B------:R-:W-:-:S06]  /*70a0*/  UIADD3 UR48, UPT, UPT, UR49, 0x500, URZ ;  /* 0x0000050031307890 */ /* 0x000fcc000fffe0ff */
[----:B------:R-:W1:Y:S08]  /*70b0*/  LDC.64 R92, c[0x0][0xb10] ;  /* 0x0002c400ff5c7b82 */ /* 0x000e700000000a00 */
[----:B------:R-:W1:Y:S08]  /*70c0*/  LDC.64 R38, c[0x0][0xb18] ;  /* 0x0002c600ff267b82 */ /* 0x000e700000000a00 */
[----:B------:R-:W1:Y:S08]  /*70d0*/  LDC.64 R36, c[0x0][0xb28] ;  /* 0x0002ca00ff247b82 */ /* 0x000e700000000a00 */
[----:B------:R-:W1:Y:S01]  /*70e0*/  LDC.64 R90, c[0x0][0x8b0] ;  /* 0x00022c00ff5a7b82 */ /* 0x000e620000000a00 */
[----:B----4-:R-:W-:-:S07]  /*70f0*/  IMAD.IADD R47, R0, 0x1, R47 ;  /* 0x00000001002f7824 */ /* 0x010fce00078e022f */
[----:B------:R-:W4:Y:S08]  /*7100*/  LDC.64 R88, c[0x0][0x8a8] ;  /* 0x00022a00ff587b82 */ /* 0x000f300000000a00 */
[----:B--23--:R-:W1:Y:S02]  /*7110*/  LDC R98, c[0x0][0x374] ;  /* 0x0000dd00ff627b82 */ /* 0x00ce640000000800 */
.L_x_171:
[----:B------:R-:W-:Y:S02]  /*7120*/  LEA R0, R112, UR49, 0x3 ;  /* 0x0000003170007c11 */ /* 0x000fe4000f8e18ff */
[----:B------:R-:W-:Y:S02]  /*7130*/  SHF.L.U32 R3, R106, 0x1f, RZ ;  /* 0x0000001f6a037819 */ /* 0x000fe400000006ff */
[----:B------:R-:W-:Y:S02]  /*7140*/  LEA R16, R112, UR49, 0x4 ;  /* 0x0000003170107c11 */ /* 0x000fe4000f8e20ff */
[----:B------:R-:W2:Y:S02]  /*7150*/  SYNCS.PHASECHK.TRANS64.TRYWAIT P0, [R0+URZ+0x370], R3 ;  /* 0x00037003000075a7 */ /* 0x000ea400080011ff */
[----:B-12---:R-:W-:Y:S05]  /*7160*/  @!P0 BRA `(.L_x_146) ;  /* 0x0000004000f48947 */ /* 0x006fea0003800000 */
.L_x_306:
[----:B------:R-:W3:Y:S01]  /*7170*/  LDC.64 R12, c[0x0][0xb10] ;  /* 0x0002c400ff0c7b82 */ /* 0x000ee20000000a00 */
[----:B------:R-:W4:Y:S01]  /*7180*/  LDS.128 R16, [R16+0x400] ;  /* 0x0004000010107984 */ /* 0x000f220000000c00 */
[----:B-1----:R-:W-:Y:S01]  /*7190*/  ISETP.NE.AND P1, PT, R41, 0x1, PT ;  /* 0x000000012900780c */ /* 0x002fe20003f25270 */
[----:B--2---:R-:W-:Y:S01]  /*71a0*/  VIADD R0, R0, 0x380 ;  /* 0x0000038000007836 */ /* 0x004fe20000000000 */
[----:B------:R-:W-:Y:S04]  /*71b0*/  ISETP.GE.AND P0, PT, R40, 0x1, PT ;  /* 0x000000012800780c */ /* 0x000fe80003f06270 */
[----:B------:R-:W1:Y:S01]  /*71c0*/  LDC.64 R10, c[0x0][0xb18] ;  /* 0x0002c600ff0a7b82 */ /* 0x000e620000000a00 */
[----:B------:R-:W-:Y:S01]  /*71d0*/  PRMT R0, RZ, 0x654, R0 ;  /* 0x00000654ff007816 */ /* 0x000fe20000000000 */
[----:B------:R-:W-:Y:S01]  /*71e0*/  @!PT LDS RZ, [RZ] ;  /* 0x00000000fffff984 */ /* 0x000fe20000000800 */
[----:B------:R-:W-:Y:S01]  /*71f0*/  @!PT LDS RZ, [RZ] ;  /* 0x00000000fffff984 */ /* 0x000fe20000000800 */
[----:B------:R-:W-:Y:S01]  /*7200*/  @!PT LDS RZ, [RZ] ;  /* 0x00000000fffff984 */ /* 0x000fe20000000800 */
[----:B------:R-:W-:Y:S01]  /*7210*/  @!PT LDS RZ, [RZ] ;  /* 0x00000000fffff984 */ /* 0x000fe20000000800 */
[----:B------:R2:W-:Y:S06]  /*7220*/  MEMBAR.ALL.CTA ;  /* 0x0000000000007992 */ /* 0x0005ec0000008000 */
[----:B--2---:R-:W2:Y:S01]  /*7230*/  FENCE.VIEW.ASYNC.S ;  /* 0x00000000000073c6 */ /* 0x004ea20000000000 */
[----:B------:R-:W1:Y:S08]  /*7240*/  @!P1 LDC R14, c[0x0][0xb20] ;  /* 0x0002c800ff0e9b82 */ /* 0x000e700000000800 */
[----:B------:R-:W1:Y:S01]  /*7250*/  @!P1 LDC R9, c[0x0][0xb0c] ;  /* 0x0002c300ff099b82 */ /* 0x000e620000000800 */
[----:B--2---:R2:W-:Y:S01]  /*7260*/  SYNCS.ARRIVE.TRANS64.RED.A1T0 RZ, [R0+URZ], RZ ;  /* 0x000000ff00ff79a7 */ /* 0x0045e200081004ff */
[----:B----4-:R-:W-:Y:S04]  /*7270*/  LOP3.LUT P4, RZ, R18, 0x1, RZ, 0xc0, !PT ;  /* 0x0000000112ff7812 */ /* 0x010fe8000788c0ff */
[----:B------:R-:W-:Y:S09]  /*7280*/  P2R R110, PR, RZ, 0x10 ;  /* 0x00000010ff6e7803 */ /* 0x000ff20000000000 */
[----:B------:R-:W-:Y:S02]  /*7290*/  @P4 MOV R45, R16 ;  /* 0x00000010002d4202 */ /* 0x000fe40000000f00 */
[----:B------:R-:W-:Y:S01]  /*72a0*/  @P4 LOP3.LUT R43, R17, 0xffff, RZ, 0xc0, !PT ;  /* 0x0000ffff112b4812 */ /* 0x000fe200078ec0ff */
[----:B--23--:R-:W-:Y:S06]  /*72b0*/  @!P0 BRA `(.L_x_147) ;  /* 0x0000000000a48947 */ /* 0x00cfec0003800000 */
[----:B------:R-:W-:Y:S01]  /*72c0*/  IMAD.HI.U32 R24, R98, R39, RZ ;  /* 0x0000002762187227 */ /* 0x000fe200078e00ff */
[----:B------:R-:W-:Y:S02]  /*72d0*/  ISETP.NE.AND P0, PT, R38, 0x1, PT ;  /* 0x000000012600780c */ /* 0x000fe40003f05270 */
[----:B------:R-:W-:Y:S01]  /*72e0*/  ISETP.NE.AND P2, PT, R40, 0x1, PT ;  /* 0x000000012800780c */ /* 0x000fe20003f45270 */
[-C--:B------:R-:W-:Y:S01]  /*72f0*/  IMAD.HI.U32 R22, R99, R92.reuse, RZ ;  /* 0x0000005c63167227 */ /* 0x080fe200078e00ff */
[----:B------:R-:W-:Y:S02]  /*7300*/  SHF.R.U32.HI R23, RZ, R97, R24 ;  /* 0x00000061ff177219 */ /* 0x000fe40000011618 */
[----:B------:R-:W-:Y:S01]  /*7310*/  ISETP.NE.AND P3, PT, R42, 0x1, PT ;  /* 0x000000012a00780c */ /* 0x000fe20003f65270 */
[----:B------:R-:W-:Y:S01]  /*7320*/  IMAD.HI.U32 R28, R43, R39, RZ ;  /* 0x000000272b1c7227 */ /* 0x000fe200078e00ff */
[----:B------:R-:W-:Y:S02]  /*7330*/  SHF.R.U32.HI R22, RZ, R93, R22 ;  /* 0x0000005dff167219 */ /* 0x000fe40000011616 */
[----:B------:R-:W-:Y:S01]  /*7340*/  SEL R3, R98, R23, !P0 ;  /* 0x0000001762037207 */ /* 0x000fe20004000000 */
[----:B------:R-:W-:Y:S01]  /*7350*/  IMAD.HI.U32 R26, R45, R92, RZ ;  /* 0x0000005c2d1a7227 */ /* 0x000fe200078e00ff */
[----:B------:R-:W-:Y:S03]  /*7360*/  SEL R7, R99, R22, !P3 ;  /* 0x0000001663077207 */ /* 0x000fe60005800000 */
[-C--:B------:R-:W-:Y:S01]  /*7370*/  IMAD.HI.U32 R22, R3, R36.reuse, RZ ;  /* 0x0000002403167227 */ /* 0x080fe200078e00ff */
[----:B------:R-:W-:Y:S03]  /*7380*/  SHF.R.U32.HI R26, RZ, R93, R26 ;  /* 0x0000005dff1a7219 */ /* 0x000fe6000001161a */
[----:B------:R-:W-:Y:S01]  /*7390*/  IMAD.HI.U32 R24, R7, R36, RZ ;  /* 0x0000002407187227 */ /* 0x000fe200078e00ff */
[----:B------:R-:W-:Y:S02]  /*73a0*/  @P2 SHF.R.U32.HI R3, RZ, R37, R22 ;  /* 0x00000025ff032219 */ /* 0x000fe40000011616 */
[----:B------:R-:W-:Y:S02]  /*73b0*/  SHF.R.U32.HI R22, RZ, R97, R28 ;  /* 0x00000061ff167219 */ /* 0x000fe4000001161c */
[----:B------:R-:W-:Y:S01]  /*73c0*/  @P2 SHF.R.U32.HI R7, RZ, R37, R24 ;  /* 0x00000025ff072219 */ /* 0x000fe20000011618 */
[C---:B------:R-:W-:Y:S01]  /*73d0*/  IMAD R2, R40.reuse, R3, RZ ;  /* 0x0000000328027224 */ /* 0x040fe200078e02ff */
[----:B------:R-:W-:Y:S02]  /*73e0*/  SEL R5, R43, R22, !P0 ;  /* 0x000000162b057207 */ /* 0x000fe40004000000 */
[----:B------:R-:W-:Y:S01]  /*73f0*/  SEL R3, R45, R26, !P3 ;  /* 0x0000001a2d037207 */ /* 0x000fe20005800000 */
[----:B------:R-:W-:Y:S01]  /*7400*/  IMAD R4, R40, R7, RZ ;  /* 0x0000000728047224 */ /* 0x000fe200078e02ff */
[C---:B------:R-:W-:Y:S01]  /*7410*/  ISETP.GE.AND P0, PT, R5.reuse, R2, PT ;  /* 0x000000020500720c */ /* 0x040fe20003f06270 */
[----:B------:R-:W-:Y:S03]  /*7420*/  IMAD.HI.U32 R6, R5, R36, RZ ;  /* 0x0000002405067227 */ /* 0x000fe600078e00ff */
[----:B------:R-:W-:Y:S01]  /*7430*/  ISETP.GE.OR P0, PT, R3, R4, P0 ;  /* 0x000000040300720c */ /* 0x000fe20000706670 */
[----:B------:R-:W-:Y:S01]  /*7440*/  IMAD.MOV R4, RZ, RZ, -R3 ;  /* 0x000000ffff047224 */ /* 0x000fe200078e0a03 */
[-C--:B------:R-:W-:Y:S03]  /*7450*/  SHF.R.U32.HI R6, RZ, R37.reuse, R6 ;  /* 0x00000025ff067219 */ /* 0x080fe60000011606 */
[----:B------:R-:W-:Y:S01]  /*7460*/  IMAD R45, R42, R4, R45 ;  /* 0x000000042a2d7224 */ /* 0x000fe200078e022d */
[----:B------:R-:W-:Y:S05]  /*7470*/  SEL R15, R5, R6, !P2 ;  /* 0x00000006050f7207 */ /* 0x000fea0005000000 */
[----:B------:R-:W-:Y:S02]  /*7480*/  IMAD.MOV R6, RZ, RZ, -R15 ;  /* 0x000000ffff067224 */ /* 0x000fe400078e0a0f */
[C---:B------:R-:W-:Y:S04]  /*7490*/  @!P0 IMAD.HI.U32 R2, R3.reuse, R36, RZ ;  /* 0x0000002403028227 */ /* 0x040fe800078e00ff */
[----:B------:R-:W-:Y:S01]  /*74a0*/  IMAD R6, R40, R6, R5 ;  /* 0x0000000628067224 */ /* 0x000fe200078e0205 */
[----:B------:R-:W-:Y:S04]  /*74b0*/  @!P0 SHF.R.U32.HI R2, RZ, R37, R2 ;  /* 0x00000025ff028219 */ /* 0x000fe80000011602 */
[----:B------:R-:W-:Y:S02]  /*74c0*/  @!P0 SEL R0, R3, R2, !P2 ;  /* 0x0000000203008207 */ /* 0x000fe40005000000 */
[----:B------:R-:W-:Y:S02]  /*74d0*/  IADD3 R2, PT, PT, -R5, RZ, RZ ;  /* 0x000000ff05027210 */ /* 0x000fe40007ffe1ff */
[----:B------:R-:W-:Y:S01]  /*74e0*/  @!P0 IADD3 R8, PT, PT, R15, -R0, RZ ;  /* 0x800000000f088210 */ /* 0x000fe20007ffe0ff */
[----:B------:R-:W-:Y:S02]  /*74f0*/  @!P0 IMAD R0, R7, R6, R0 ;  /* 0x0000000607008224 */ /* 0x000fe400078e0200 */
[----:B------:R-:W-:Y:S02]  /*7500*/  IMAD R43, R38, R2, R43 ;  /* 0x00000002262b7224 */ /* 0x000fe400078e022b */
[----:B------:R-:W-:Y:S02]  /*7510*/  @!P0 IMAD R5, R8, R40, R3 ;  /* 0x0000002808058224 */ /* 0x000fe400078e0203 */
[----:B------:R-:W-:Y:S04]  /*7520*/  @!P0 IMAD.MOV.U32 R3, RZ, RZ, R0 ;  /* 0x000000ffff038224 */ /* 0x000fe800078e0000 */
[----:B------:R-:W-:Y:S02]  /*7530*/  IMAD R45, R3, R42, R45 ;  /* 0x0000002a032d7224 */ /* 0x000fe400078e022d */
[----:B------:R-:W-:Y:S07]  /*7540*/  IMAD R43, R5, R38, R43 ;  /* 0x00000026052b7224 */ /* 0x000fee00078e022b */
.L_x_147:
[----:B-1----:R-:W-:Y:S01]  /*7550*/  @!P1 ISETP.NE.AND P0, PT, R10, 0x1, PT ;  /* 0x000000010a00980c */ /* 0x002fe20003f05270 */
[----:B------:R-:W-:Y:S01]  /*7560*/  @!P1 IMAD.HI.U32 R0, R45, R12, RZ ;  /* 0x0000000c2d009227 */ /* 0x000fe200078e00ff */
[----:B------:R-:W-:Y:S01]  /*7570*/  @!P1 ISETP.NE.AND P2, PT, R9, 0x1, PT ;  /* 0x000000010900980c */ /* 0x000fe20003f45270 */
[----:B------:R-:W-:Y:S01]  /*7580*/  ULOP3.LUT UP0, URZ, UR48, 0x90, URZ, 0xc0, !UPT ;  /* 0x0000009030ff7892 */ /* 0x000fe2000f80c0ff */
[----:B------:R-:W-:Y:S01]  /*7590*/  R2UR UR42, R21 ;  /* 0x00000000152a72ca */ /* 0x000fe200000e0000 */
[----:B------:R-:W-:Y:S01]  /*75a0*/  @!P1 IMAD.HI.U32 R3, R43, R11, RZ ;  /* 0x0000000b2b039227 */ /* 0x000fe200078e00ff */
[----:B------:R-:W-:Y:S02]  /*75b0*/  @!P1 SHF.R.U32.HI R0, RZ, R13, R0 ;  /* 0x0000000dff009219 */ /* 0x000fe40000011600 */
[----:B------:R-:W-:Y:S01]  /*75c0*/  R2UR UR41, R20 ;  /* 0x00000000142972ca */ /* 0x000fe200000e0000 */
[----:B------:R-:W-:Y:S01]  /*75d0*/  VIADD R112, R112, 0x1 ;  /* 0x0000000170707836 */ /* 0x000fe20000000000 */
[----:B------:R-:W-:Y:S02]  /*75e0*/  @!P1 SHF.R.U32.HI R2, RZ, R14, R3 ;  /* 0x0000000eff029219 */ /* 0x000fe40000011603 */
[----:B------:R-:W-:Y:S02]  /*75f0*/  @!P1 SEL R3, R45, R0, !P2 ;  /* 0x000000002d039207 */ /* 0x000fe40005000000 */
[----:B------:R-:W-:Y:S02]  /*7600*/  @!P1 SEL R2, R43, R2, !P0 ;  /* 0x000000022b029207 */ /* 0x000fe40004000000 */
[----:B------:R-:W-:Y:S01]  /*7610*/  @P4 SHF.R.U32.HI R103, RZ, 0x10, R17 ;  /* 0x00000010ff674819 */ /* 0x000fe20000011611 */
[----:B------:R-:W-:Y:S02]  /*7620*/  USHF.L.U32 UR42, UR42, 0x6, URZ ;  /* 0x000000062a2a7899 */ /* 0x000fe400080006ff */
[----:B------:R-:W-:Y:S02]  /*7630*/  @!P1 IMAD.IADD R0, R2, 0x1, -R3 ;  /* 0x0000000102009824 */ /* 0x000fe400078e0a03 */
[----:B------:R-:W-:Y:S01]  /*7640*/  @!P1 IMAD.IADD R2, R3, 0x1, -R2 ;  /* 0x0000000103029824 */ /* 0x000fe200078e0a02 */
[----:B------:R-:W-:Y:S01]  /*7650*/  USHF.L.U32 UR41, UR41, 0x7, URZ ;  /* 0x0000000729297899 */ /* 0x000fe200080006ff */
[----:B------:R-:W-:Y:S02]  /*7660*/  @!P1 IMAD R45, R0, R9, R45 ;  /* 0x00000009002d9224 */ /* 0x000fe400078e022d */
[----:B------:R-:W-:Y:S01]  /*7670*/  @!P1 IMAD R43, R2, R10, R43 ;  /* 0x0000000a022b9224 */ /* 0x000fe200078e022b */
[----:B------:R-:W-:Y:S08]  /*7680*/  BRA.U !UP0, `(.L_x_148) ;  /* 0x0000000108407547 */ /* 0x000ff0000b800000 */
[----:B------:R-:W1:Y:S01]  /*7690*/  LDCU.64 UR8, c[0x4][0x80] ;  /* 0x01001000ff0877ac */ /* 0x000e620008000a00 */
[----:B------:R-:W-:Y:S01]  /*76a0*/  MOV R3, 0x0 ;  /* 0x0000000000037802 */ /* 0x000fe20000000f00 */
[----:B------:R-:W-:Y:S02]  /*76b0*/  HFMA2 R12, -RZ, RZ, 0, 5.9604644775390625e-08 ;  /* 0x00000001ff0c7431 */ /* 0x000fe400000001ff */
[----:B------:R-:W-:Y:S02]  /*76c0*/  IMAD.MOV.U32 R8, RZ, RZ, 0x70 ;  /* 0x00000070ff087424 */ /* 0x000fe400078e00ff */
[----:B------:R-:W-:Y:S01]  /*76d0*/  IMAD.MOV.U32 R13, RZ, RZ, RZ ;  /* 0x000000ffff0d7224 */ /* 0x000fe200078e00ff */
[----:B------:R-:W2:Y:S01]  /*76e0*/  LDCU.64 UR6, c[0x4][0x88] ;  /* 0x01001100ff0677ac */ /* 0x000ea20008000a00 */
[----:B------:R-:W3:Y:S01]  /*76f0*/  LDC.64 R2, c[0x4][R3] ;  /* 0x0100000003027b82 */ /* 0x000ee20000000a00 */
[----:B------:R-:W4:Y:S01]  /*7700*/  LDCU.64 UR4, c[0x4][0x8] ;  /* 0x01000100ff0477ac */ /* 0x000f220008000a00 */
[----:B-1----:R-:W-:Y:S01]  /*7710*/  MOV R5, UR9 ;  /* 0x0000000900057c02 */ /* 0x002fe20008000f00 */
[----:B------:R-:W-:Y:S01]  /*7720*/  IMAD.U32 R4, RZ, RZ, UR8 ;  /* 0x00000008ff047e24 */ /* 0x000fe2000f8e00ff */
[----:B--2---:R-:W-:Y:S01]  /*7730*/  MOV R7, UR7 ;  /* 0x0000000700077c02 */ /* 0x004fe20008000f00 */
[----:B------:R-:W-:Y:S01]  /*7740*/  IMAD.U32 R6, RZ, RZ, UR6 ;  /* 0x00000006ff067e24 */ /* 0x000fe2000f8e00ff */
[----:B----4-:R-:W-:Y:S01]  /*7750*/  MOV R11, UR5 ;  /* 0x00000005000b7c02 */ /* 0x010fe20008000f00 */
[----:B------:R-:W-:Y:S02]  /*7760*/  IMAD.U32 R10, RZ, RZ, UR4 ;  /* 0x00000004ff0a7e24 */ /* 0x000fe4000f8e00ff */
[----:B------:R-:W-:Y:S07]  /*7770*/  LEPC R20, `(.L_x_148) ;  /* 0x000000001014794e */ /* 0x000fee0000000000 */
[----:B---3-5:R-:W-:Y:S05]  /*7780*/  CALL.ABS.NOINC R2 ;  /* 0x0000000002007343 */ /* 0x028fea0003c00000 */
.L_x_148:
[----:B------:R-:W-:Y:S01]  /*7790*/  LOP3.LUT P0, RZ, R108, 0x90, RZ, 0xc0, !PT ;  /* 0x000000906cff7812 */ /* 0x000fe2000780c0ff */
[----:B------:R-:W-:Y:S11]  /*77a0*/  BSSY.RECONVERGENT B6, `(.L_x_149) ;  /* 0x0000013000067945 */ /* 0x000ff60003800200 */
[----:B------:R-:W-:Y:S01]  /*77b0*/  @!UPT UIADD3 URZ, UPT, UPT, URZ, URZ, URZ ;  /* 0x000000fffffff290 */ /* 0x000fe2000fffe0ff */
[----:B------:R-:W-:Y:S05]  /*77c0*/  @!P0 BRA `(.L_x_150) ;  /* 0x0000000000408947 */ /* 0x000fea0003800000 */
        /* <DEDUP_REMOVED lines=16> */
.L_x_150:
[----:B------:R-:W-:Y:S05]  /*78d0*/  BSYNC.RECONVERGENT B6 ;  /* 0x0000000000067941 */ /* 0x000fea0003800200 */
.L_x_149:
[----:B------:R-:W-:Y:S01]  /*78e0*/  ISETP.NE.U32.AND P4, PT, R90, RZ, PT ;  /* 0x000000ff5a00720c */ /* 0x000fe20003f85070 */
[----:B------:R-:W-:Y:S01]  /*78f0*/  UISETP.NE.AND UP2, UPT, UR50, URZ, UPT ;  /* 0x000000ff3200728c */ /* 0x000fe2000bf45270 */
[----:B------:R-:W-:Y:S01]  /*7900*/  ISETP.NE.U32.AND P3, PT, RZ, UR38, PT ;  /* 0x00000026ff007c0c */ /* 0x000fe2000bf65070 */
[----:B------:R-:W-:Y:S01]  /*7910*/  UISETP.NE.U32.AND UP1, UPT, UR44, URZ, UPT ;  /* 0x000000ff2c00728c */ /* 0x000fe2000bf25070 */
[----:B------:R-:W-:Y:S01]  /*7920*/  ISETP.NE.AND.EX P4, PT, R91, RZ, PT, P4 ;  /* 0x000000ff5b00720c */ /* 0x000fe20003f85340 */
[----:B------:R-:W-:Y:S01]  /*7930*/  UPLOP3.LUT UP0, UPT, UPT, UPT, UPT, 0x40, 0x4 ;  /* 0x000000000004789c */ /* 0x000fe20003f0e870 */
[----:B------:R-:W-:Y:S01]  /*7940*/  ISETP.NE.AND.EX P3, PT, RZ, UR39, PT, P3 ;  /* 0x00000027ff007c0c */ /* 0x000fe2000bf65330 */
[----:B------:R-:W-:Y:S01]  /*7950*/  UISETP.NE.AND.EX UP1, UPT, UR45, URZ, UPT, UP1 ;  /* 0x000000ff2d00728c */ /* 0x000fe2000bf25310 */
[----:B------:R-:W-:Y:S04]  /*7960*/  PLOP3.LUT P1, PT, PT, PT, UP2, 0x80, 0x8 ;  /* 0x000000000008781c */ /* 0x000fe80003f2f028 */
[----:B------:R-:W-:Y:S06]  /*7970*/  @UP2 UPLOP3.LUT UP0, UPT, UPT, UPT, UP1, 0x80, 0x8 ;  /* 0x000000000008289c */ /* 0x000fec0003f0f010 */
[----:B------:R-:W-:Y:S01]  /*7980*/  PLOP3.LUT P0, PT, PT, PT, UP0, 0x80, 0x8 ;  /* 0x000000000008781c */ /* 0x000fe20003f0f008 */
[----:B------:R-:W-:Y:S01]  /*7990*/  @!UPT UIADD3 URZ, UPT, UPT, URZ, URZ, URZ ;  /* 0x000000fffffff290 */ /* 0x000fe2000fffe0ff */
[----:B------:R-:W-:Y:S11]  /*79a0*/  BRA.U !UP1, `(.L_x_151) ;  /* 0x0000000109387547 */ /* 0x000ff6000b800000 */
[----:B------:R-:W-:Y:S01]  /*79b0*/  UISETP.NE.U32.AND UP0, UPT, UR38, URZ, UPT ;  /* 0x000000ff2600728c */ /* 0x000fe2000bf05070 */
[----:B------:R-:W-:Y:S02]  /*79c0*/  HFMA2 R0, -RZ, RZ, 0, 5.9604644775390625e-08 ;  /* 0x00000001ff007431 */ /* 0x000fe400000001ff */
[----:B------:R-:W-:Y:S01]  /*79d0*/  IMAD.MOV.U32 R95, RZ, RZ, 0x1 ;  /* 0x00000001ff5f7424 */ /* 0x000fe200078e00ff */
[----:B------:R-:W-:Y:S06]  /*79e0*/  UISETP.NE.AND.EX UP0, UPT, UR39, URZ, UPT, UP0 ;  /* 0x000000ff2700728c */ /* 0x000fec000bf05300 */
[----:B------:R-:W-:Y:S05]  /*79f0*/  PLOP3.LUT P2, PT, PT, PT, UP0, 0x80, 0x8 ;  /* 0x000000000008781c */ /* 0x000fea0003f4f008 */
[----:B------:R-:W1:Y:S01]  /*7a00*/  @UP0 LDCU.64 UR6, c[0x0][0x888] ;  /* 0x00011100ff0607ac */ /* 0x000e620008000a00 */
[----:B------:R-:W-:Y:S07]  /*7a10*/  @UP0 UIMAD UR4, UR36, UR44, URZ ;  /* 0x0000002c240402a4 */ /* 0x000fee000f8e02ff */
[----:B------:R-:W-:Y:S01]  /*7a20*/  @!P2 PRMT R95, R0, 0x7610, R95 ;  /* 0x00007610005fa816 */ /* 0x000fe2000000005f */
[----:B-1----:R-:W-:Y:S03]  /*7a30*/  @UP0 UIMAD.WIDE UR6, UR4, 0x4, UR6 ;  /* 0x00000004040608a5 */ /* 0x002fe6000f8e0206 */
[----:B------:R-:W1:Y:S03]  /*7a40*/  @!UP0 LDCU UR4, c[0x0][0x880] ;  /* 0x00011000ff0487ac */ /* 0x000e660008000800 */
[----:B------:R-:W-:Y:S01]  /*7a50*/  IMAD.U32 R2, RZ, RZ, UR6 ;  /* 0x00000006ff027e24 */ /* 0x000fe2000f8e00ff */
[----:B------:R-:W-:Y:S05]  /*7a60*/  MOV R3, UR7 ;  /* 0x0000000700037c02 */ /* 0x000fea0008000f00 */
[----:B-----5:R2:W5:Y:S02]  /*7a70*/  @P2 LDG.E R49, desc[UR46][R2.64] ;  /* 0x0000002e02312981 */ /* 0x020564000c1e1900 */
[----:B-12---:R-:W-:Y:S02]  /*7a80*/  @!P2 IMAD.U32 R49, RZ, RZ, UR4 ;  /* 0x00000004ff31ae24 */ /* 0x006fe4000f8e00ff */
.L_x_151:
[----:B------:R-:W-:Y:S05]  /*7a90*/  @!P4 BRA `(.L_x_152) ;  /* 0x000000000020c947 */ /* 0x000fea0003800000 */
[----:B------:R-:W-:Y:S04]  /*7aa0*/  ISETP.NE.U32.AND P2, PT, R88, RZ, PT ;  /* 0x000000ff5800720c */ /* 0x000fe80003f45070 */
[----:B------:R-:W-:Y:S11]  /*7ab0*/  ISETP.NE.AND.EX P2, PT, R89, RZ, PT, P2 ;  /* 0x000000ff5900720c */ /* 0x000ff60003f45320 */
[----:B------:R-:W-:Y:S02]  /*7ac0*/  @!UPT UIADD3 URZ, UPT, UPT, URZ, URZ, URZ ;  /* 0x000000fffffff290 */ /* 0x000fe4000fffe0ff */
[----:B------:R-:W1:Y:S01]  /*7ad0*/  @P2 LDC.64 R2, c[0x0][0x8a8] ;  /* 0x00022a00ff022b82 */ /* 0x000e620000000a00 */
[----:B------:R-:W-:Y:S04]  /*7ae0*/  @P2 IMAD R0, R90, UR36, RZ ;  /* 0x000000245a002c24 */ /* 0x000fe8000f8e02ff */
[----:B-1----:R-:W-:Y:S05]  /*7af0*/  @P2 IMAD.WIDE R2, R0, 0x4, R2 ;  /* 0x0000000400022825 */ /* 0x002fea00078e0202 */
[----:B-----5:R1:W5:Y:S02]  /*7b00*/  @P2 LDG.E R46, desc[UR46][R2.64] ;  /* 0x0000002e022e2981 */ /* 0x020364000c1e1900 */
[----:B-1----:R-:W2:Y:S02]  /*7b10*/  @!P2 LDC R46, c[0x0][0x8a0] ;  /* 0x00022800ff2eab82 */ /* 0x002ea40000000800 */
.L_x_152:
[----:B-----5:R-:W-:Y:S01]  /*7b20*/  FSETP.NEU.AND P2, PT, R49, RZ, PT ;  /* 0x000000ff3100720b */ /* 0x020fe20003f4d000 */
[----:B------:R-:W-:Y:S01]  /*7b30*/  BSSY B1, `(.L_x_153) ;  /* 0x0000041000017945 */ /* 0x000fe20003800000 */
[----:B------:R-:W-:Y:S01]  /*7b40*/  SEL R5, RZ, 0xffffffff, P3 ;  /* 0xffffffffff057807 */ /* 0x000fe20001800000 */
[----:B------:R-:W-:Y:S01]  /*7b50*/  IMAD.MOV.U32 R114, RZ, RZ, 0x1 ;  /* 0x00000001ff727424 */ /* 0x000fe200078e00ff */
[----:B------:R-:W-:Y:S01]  /*7b60*/  LOP3.LUT P3, RZ, R95, 0xff, RZ, 0xc0, !PT ;  /* 0x000000ff5fff7812 */ /* 0x000fe2000786c0ff */
[C---:B------:R-:W-:Y:S01]  /*7b70*/  IMAD R48, R44.reuse, 0x40, R47 ;  /* 0x000000402c307824 */ /* 0x040fe200078e022f */
[----:B------:R-:W-:Y:S02]  /*7b80*/  @P1 SEL R0, RZ, 0xffffffff, P2 ;  /* 0xffffffffff001807 */ /* 0x000fe40001000000 */
[----:B------:R-:W-:Y:S02]  /*7b90*/  CS2R R86, SRZ ;  /* 0x0000000000567805 */ /* 0x000fe4000001ff00 */
[----:B------:R-:W-:Y:S02]  /*7ba0*/  LEA R3, R105, UR49, 0x3 ;  /* 0x0000003169037c11 */ /* 0x000fe4000f8e18ff */
[----:B------:R-:W-:Y:S02]  /*7bb0*/  CS2R R84, SRZ ;  /* 0x0000000000547805 */ /* 0x000fe4000001ff00 */
[----:B------:R-:W-:Y:S02]  /*7bc0*/  @P0 SEL R0, R5, R0, !P3 ;  /* 0x0000000005000207 */ /* 0x000fe40005800000 */
[----:B------:R-:W-:Y:S02]  /*7bd0*/  CS2R R82, SRZ ;  /* 0x0000000000527805 */ /* 0x000fe4000001ff00 */
[----:B------:R-:W-:Y:S02]  /*7be0*/  LEA R111, R44, UR49, 0x3 ;  /* 0x000000312c6f7c11 */ /* 0x000fe4000f8e18ff */
[----:B------:R-:W-:Y:S02]  /*7bf0*/  CS2R R80, SRZ ;  /* 0x0000000000507805 */ /* 0x000fe4000001ff00 */
[----:B------:R-:W-:Y:S02]  /*7c00*/  @P1 LOP3.LUT R0, R0, 0x1, RZ, 0xc0, !PT ;  /* 0x0000000100001812 */ /* 0x000fe400078ec0ff */
[----:B------:R-:W-:Y:S02]  /*7c10*/  SHF.L.U32 R4, R107, 0x1f, RZ ;  /* 0x0000001f6b047819 */ /* 0x000fe400000006ff */
[----:B------:R-:W-:Y:S02]  /*7c20*/  ISETP.NE.U32.OR P5, PT, R0, 0x1, !P1 ;  /* 0x000000010000780c */ /* 0x000fe40004fa5470 */
[----:B------:R-:W-:Y:S02]  /*7c30*/  SEL R0, RZ, 0xffffffff, P2 ;  /* 0xffffffffff007807 */ /* 0x000fe40001000000 */
[----:B------:R-:W-:Y:S02]  /*7c40*/  PLOP3.LUT P2, PT, PT, PT, UP1, 0x80, 0x8 ;  /* 0x000000000008781c */ /* 0x000fe40003f4f018 */
[----:B------:R-:W-:Y:S07]  /*7c50*/  P2R R113, PR, RZ, 0x20 ;  /* 0x00000020ff717803 */ /* 0x000fee0000000000 */
[----:B------:R-:W-:Y:S04]  /*7c60*/  @P5 SHF.L.U32 R2, R104, 0x1f, RZ ;  /* 0x0000001f68025819 */ /* 0x000fe800000006ff */
[----:B------:R-:W1:Y:S01]  /*7c70*/  @P5 SYNCS.PHASECHK.TRANS64.TRYWAIT P1, [R3+URZ+0x340], R2 ;  /* 0x00034002030055a7 */ /* 0x000e6200080211ff */
[----:B------:R-:W-:Y:S04]  /*7c80*/  @P2 SEL R0, R5, R0, !P3 ;  /* 0x0000000005002207 */ /* 0x000fe80005800000 */
[----:B------:R-:W-:Y:S04]  /*7c90*/  LOP3.LUT R0, R0, 0x1, RZ, 0xc0, !PT ;  /* 0x0000000100007812 */ /* 0x000fe800078ec0ff */
[----:B------:R-:W-:Y:S04]  /*7ca0*/  ISETP.NE.U32.AND P4, PT, R0, 0x1, PT ;  /* 0x000000010000780c */ /* 0x000fe80003f85070 */
[----:B------:R-:W-:Y:S01]  /*7cb0*/  P2R R115, PR, RZ, 0x10 ;  /* 0x00000010ff737803 */ /* 0x000fe20000000000 */
[----:B------:R3:W4:Y:S01]  /*7cc0*/  SYNCS.PHASECHK.TRANS64.TRYWAIT P0, [R111+URZ+0x390], R4 ;  /* 0x000390046f0075a7 */ /* 0x00072200080011ff */
[----:B-1----:R-:W-:Y:S01]  /*7cd0*/  @P5 SEL R114, RZ, 0x1, !P1 ;  /* 0x00000001ff725807 */ /* 0x002fe20004800000 */
[----:B---3--:R-:W-:Y:S06]  /*7ce0*/  @!P5 BRA `(.L_x_154) ;  /* 0x000000000094d947 */ /* 0x008fec0003800000 */
[----:B------:R-:W-:Y:S01]  /*7cf0*/  @P4 IMAD R5, R105, 0x1000, R100 ;  /* 0x0000100069054824 */ /* 0x000fe200078e0264 */
[----:B------:R-:W-:Y:S01]  /*7d00*/  LOP3.LUT P5, RZ, R101, 0x80, RZ, 0xc0, !PT ;  /* 0x0000008065ff7812 */ /* 0x000fe200078ac0ff */
[----:B------:R-:W-:Y:S01]  /*7d10*/  BSSY B0, `(.L_x_155) ;  /* 0x0000010000007945 */ /* 0x000fe20003800000 */
[----:B------:R-:W-:Y:S01]  /*7d20*/  ISETP.NE.AND P2, PT, R114, RZ, PT ;  /* 0x000000ff7200720c */ /* 0x000fe20003f45270 */
[----:B------:R-:W-:Y:S01]  /*7d30*/  @P4 VIADD R2, R5, UR49 ;  /* 0x0000003105024c36 */ /* 0x000fe20008000000 */
[----:B------:R-:W-:Y:S02]  /*7d40*/  PLOP3.LUT P1, PT, PT, PT, PT, 0x8, 0x80 ;  /* 0x000000000080781c */ /* 0x000fe40003f2e170 */
[----:B------:R-:W-:Y:S02]  /*7d50*/  CS2R R82, SRZ ;  /* 0x0000000000527805 */ /* 0x000fe4000001ff00 */
[----:B------:R-:W-:Y:S01]  /*7d60*/  @P4 PLOP3.LUT P1, PT, P5, PT, PT, 0x80, 0x8 ;  /* 0x000000000008481c */ /* 0x000fe20002f2f070 */
[C---:B------:R-:W-:Y:S01]  /*7d70*/  @P4 VIADD R0, R2.reuse, 0x500 ;  /* 0x0000050002004836 */ /* 0x040fe20000000000 */
[----:B------:R-:W-:Y:S01]  /*7d80*/  CS2R R80, SRZ ;  /* 0x0000000000507805 */ /* 0x000fe2000001ff00 */
[----:B------:R-:W-:Y:S01]  /*7d90*/  @P4 VIADD R2, R2, 0x510 ;  /* 0x0000051002024836 */ /* 0x000fe20000000000 */
[----:B------:R-:W-:Y:S02]  /*7da0*/  CS2R R86, SRZ ;  /* 0x0000000000567805 */ /* 0x000fe4000001ff00 */
[----:B------:R-:W-:Y:S07]  /*7db0*/  CS2R R84, SRZ ;  /* 0x0000000000547805 */ /* 0x000fee000001ff00 */
[----:B------:R-:W-:Y:S01]  /*7dc0*/  @P1 VIADD R2, R0, 0xfffffff0 ;  /* 0xfffffff000021836 */ /* 0x000fe20000000000 */
[----:B------:R-:W-:Y:S06]  /*7dd0*/  @P2 BRA `(.L_x_156) ;  /* 0x00000000000c2947 */ /* 0x000fec0003800000 */
[----:B------:R-:W-:Y:S04]  /*7de0*/  SHF.L.U32 R0, R104, 0x1f, RZ ;  /* 0x0000001f68007819 */ /* 0x000fe800000006ff */
[----:B------:R-:W1:Y:S02]  /*7df0*/  SYNCS.PHASECHK.TRANS64.TRYWAIT P1, [R3+URZ+0x340], R0 ;  /* 0x00034000030075a7 */ /* 0x000e6400080211ff */
[----:B-1----:R-:W-:Y:S05]  /*7e00*/  @!P1 BRA `(.L_x_157) ;  /* 0x0000003400e09947 */ /* 0x002fea0003800000 */
.L_x_156:
[----:B------:R-:W-:Y:S05]  /*7e10*/  BSYNC B0 ;  /* 0x0000000000007941 */ /* 0x000fea0003800000 */
.L_x_155:
[----:B------:R-:W-:Y:S01]  /*7e20*/  ISETP.NE.AND P1, PT, R115, RZ, PT ;  /* 0x000000ff7300720c */ /* 0x000fe20003f25270 */
[----:B-1----:R-:W-:Y:S02]  /*7e30*/  VIADD R3, R3, 0x350 ;  /* 0x0000035003037836 */ /* 0x002fe40000000000 */
[----:B------:R-:W-:Y:S02]  /*7e40*/  IMAD.U32 R0, RZ, RZ, UR37 ;  /* 0x00000025ff007e24 */ /* 0x000fe4000f8e00ff */
[----:B------:R-:W-:Y:S03]  /*7e50*/  VIADD R105, R105, 0x1 ;  /* 0x0000000169697836 */ /* 0x000fe60000000000 */
[----:B------:R-:W-:Y:S05]  /*7e60*/  PRMT R0, R0, 0x654, R3 ;  /* 0x0000065400007816 */ /* 0x000fea0000000003 */
[----:B------:R1:W3:Y:S04]  /*7e70*/  @P1 LDS.128 R80, [R5+UR49+0x500] ;  /* 0x0005003105501984 */ /* 0x0002e80008000c00 */
[----:B------:R1:W1:Y:S01]  /*7e80*/  @P1 LDS.128 R84, [R2] ;  /* 0x0000000002541984 */ /* 0x0002620000000c00 */
[C---:B------:R-:W-:Y:S01]  /*7e90*/  ISETP.NE.AND P1, PT, R105.reuse, 0x2, PT ;  /* 0x000000026900780c */ /* 0x040fe20003f25270 */
[----:B------:R-:W-:Y:S01]  /*7ea0*/  @!PT LDS RZ, [RZ] ;  /* 0x00000000fffff984 */ /* 0x000fe20000000800 */
[----:B------:R-:W-:Y:S01]  /*7eb0*/  @!PT LDS RZ, [RZ] ;  /* 0x00000000fffff984 */ /* 0x000fe20000000800 */
[----:B------:R-:W-:Y:S01]  /*7ec0*/  @!PT LDS RZ, [RZ] ;  /* 0x00000000fffff984 */ /* 0x000fe20000000800 */
[----:B------:R-:W-:Y:S01]  /*7ed0*/  @!PT LDS RZ, [RZ] ;  /* 0x00000000fffff984 */ /* 0x000fe20000000800 */
[----:B------:R5:W-:Y:S06]  /*7ee0*/  MEMBAR.ALL.CTA ;  /* 0x0000000000007992 */ /* 0x000bec0000008000 */
[----:B-----5:R-:W5:Y:S01]  /*7ef0*/  FENCE.VIEW.ASYNC.S ;  /* 0x00000000000073c6 */ /* 0x020f620000000000 */
[----:B------:R-:W-:Y:S02]  /*7f00*/  SEL R3, RZ, 0x1, P1 ;  /* 0x00000001ff037807 */ /* 0x000fe40000800000 */
[----:B------:R-:W-:Y:S02]  /*7f10*/  SEL R105, R105, RZ, P1 ;  /* 0x000000ff69697207 */ /* 0x000fe40000800000 */
[----:B------:R-:W-:Y:S01]  /*7f20*/  LOP3.LUT R104, R104, R3, RZ, 0x3c, !PT ;  /* 0x0000000368687212 */ /* 0x000fe200078e3cff */
[----:B-----5:R1:W-:Y:S06]  /*7f30*/  SYNCS.ARRIVE.TRANS64.RED.A1T0 RZ, [R0+URZ], RZ ;  /* 0x000000ff00ff79a7 */ /* 0x0203ec00081004ff */
.L_x_154:
[----:B------:R-:W-:Y:S05]  /*7f40*/  BSYNC B1 ;  /* 0x0000000000017941 */ /* 0x000fea0003800000 */
.L_x_153:
[----:B------:R-:W-:Y:S04]  /*7f50*/  SHF.R.U32.HI R3, RZ, 0x15, R48 ;  /* 0x00000015ff037819 */ /* 0x000fe80000011630 */
[----:B------:R-:W-:Y:S01]  /*7f60*/  LOP3.LUT P1, RZ, R3, 0x3, R102, 0x48, !PT ;  /* 0x0000000303ff7812 */ /* 0x000fe20007824866 */
[----:B------:R-:W-:Y:S01]  /*7f70*/  @!UPT UIADD3 URZ, UPT, UPT, URZ, URZ, URZ ;  /* 0x000000fffffff290 */ /* 0x000fe2000fffe0ff */
[----:B----4-:R-:W-:Y:S11]  /*7f80*/  @P0 BRA `(.L_x_158) ;  /* 0x0000000000080947 */ /* 0x010ff60003800000 */
[----:B------:R-:W4:Y:S02]  /*7f90*/  SYNCS.PHASECHK.TRANS64.TRYWAIT P0, [R111+URZ+0x390], R4 ;  /* 0x000390046f0075a7 */ /* 0x000f2400080011ff */
[----:B----4-:R-:W-:Y:S05]  /*7fa0*/  @!P0 BRA `(.L_x_159) ;  /* 0x00000034008c8947 */ /* 0x010fea0003800000 */
.L_x_158:
[----:B------:R-:W-:Y:S05]  /*7fb0*/  @!P1 BRA `(.L_x_160) ;  /* 0x0000000000409947 */ /* 0x000fea0003800000 */
[----:B------:R-:W5:Y:S01]  /*7fc0*/  LDCU.64 UR8, c[0x4][0x70] ;  /* 0x01000e00ff0877ac */ /* 0x000f620008000a00 */
[----:B------:R-:W-:Y:S01]  /*7fd0*/  MOV R3, 0x0 ;  /* 0x0000000000037802 */ /* 0x000fe20000000f00 */
[----:B------:R-:W-:Y:S02]  /*7fe0*/  HFMA2 R12, -RZ, RZ, 0, 5.9604644775390625e-08 ;  /* 0x00000001ff0c7431 */ /* 0x000fe400000001ff */
[----:B------:R-:W-:Y:S02]  /*7ff0*/  IMAD.MOV.U32 R8, RZ, RZ, 0x192 ;  /* 0x00000192ff087424 */ /* 0x000fe400078e00ff */
[----:B------:R-:W-:Y:S01]  /*8000*/  IMAD.MOV.U32 R13, RZ, RZ, RZ ;  /* 0x000000ffff0d7224 */ /* 0x000fe200078e00ff */
[----:B------:R-:W2:Y:S01]  /*8010*/  LDCU.64 UR6, c[0x4][0x78] ;  /* 0x01000f00ff0677ac */ /* 0x000ea20008000a00 */
[----:B-1----:R-:W1:Y:S01]  /*8020*/  LDC.64 R2, c[0x4][R3] ;  /* 0x0100000003027b82 */ /* 0x002e620000000a00 */
[----:B------:R-:W3:Y:S01]  /*8030*/  LDCU.64 UR4, c[0x4][0x10] ;  /* 0x01000200ff0477ac */ /* 0x000ee20008000a00 */
[----:B-----5:R-:W-:Y:S01]  /*8040*/  MOV R5, UR9 ;  /* 0x0000000900057c02 */ /* 0x020fe20008000f00 */
[----:B----4-:R-:W-:Y:S01]  /*8050*/  IMAD.U32 R4, RZ, RZ, UR8 ;  /* 0x00000008ff047e24 */ /* 0x010fe2000f8e00ff */
[----:B--2---:R-:W-:Y:S01]  /*8060*/  MOV R7, UR7 ;  /* 0x0000000700077c02 */ /* 0x004fe20008000f00 */
[----:B------:R-:W-:Y:S01]  /*8070*/  IMAD.U32 R6, RZ, RZ, UR6 ;  /* 0x00000006ff067e24 */ /* 0x000fe2000f8e00ff */
[----:B---3--:R-:W-:Y:S01]  /*8080*/  MOV R11, UR5 ;  /* 0x00000005000b7c02 */ /* 0x008fe20008000f00 */
[----:B------:R-:W-:Y:S02]  /*8090*/  IMAD.U32 R10, RZ, RZ, UR4 ;  /* 0x00000004ff0a7e24 */ /* 0x000fe4000f8e00ff */
[----:B------:R-:W-:Y:S07]  /*80a0*/  LEPC R20, `(.L_x_160) ;  /* 0x000000001014794e */ /* 0x000fee0000000000 */
[----:B-1----:R-:W-:Y:S05]  /*80b0*/  CALL.ABS.NOINC R2 ;  /* 0x0000000002007343 */ /* 0x002fea0003c00000 */
.L_x_160:
[-C--:B---3--:R-:W-:Y:S01]  /*80c0*/  F2FP.F16.E5M2.UNPACK_B R51, R80.reuse ;  /* 0x00000050ff33723e */ /* 0x088fe200020004ff */
[----:B------:R-:W-:Y:S05]  /*80d0*/  WARPSYNC.ALL ;  /* 0x0000000000007948 */ /* 0x000fea0003800000 */
[----:B------:R-:W-:Y:S01]  /*80e0*/  R2UR UR4, R48 ;  /* 0x00000000300472ca */ /* 0x000fe200000e0000 */
[--C-:B------:R-:W-:Y:S01]  /*80f0*/  HADD2.F32 R50, -RZ, R51.reuse.H0_H0 ;  /* 0x20000033ff327230 */ /* 0x100fe20000004100 */
[----:B------:R-:W-:Y:S01]  /*8100*/  F2FP.F16.E5M2.UNPACK_B R53, R80.H1 ;  /* 0x00000050ff35723e */ /* 0x000fe200030004ff */
[----:B------:R-:W-:Y:S01]  /*8110*/  HADD2.F32 R51, -RZ, R51.H1_H1 ;  /* 0x30000033ff337230 */ /* 0x000fe20000004100 */
[-C--:B------:R-:W-:Y:S01]  /*8120*/  F2FP.F16.E5M2.UNPACK_B R55, R81.reuse ;  /* 0x00000051ff37723e */ /* 0x080fe200020004ff */
[----:B------:R-:W-:Y:S01]  /*8130*/  BSSY.RECONVERGENT B0, `(.L_x_161) ;  /* 0x000009e000007945 */ /* 0x000fe20003800200 */
[----:B------:R-:W-:Y:S01]  /*8140*/  F2FP.F16.E5M2.UNPACK_B R57, R81.H1 ;  /* 0x00000051ff39723e */ /* 0x000fe200030004ff */
[--C-:B------:R-:W-:Y:S01]  /*8150*/  HADD2.F32 R52, -RZ, R53.reuse.H0_H0 ;  /* 0x20000035ff347230 */ /* 0x100fe20000004100 */
[-C--:B------:R-:W-:Y:S01]  /*8160*/  F2FP.F16.E5M2.UNPACK_B R59, R82.reuse ;  /* 0x00000052ff3b723e */ /* 0x080fe200020004ff */
[----:B------:R-:W-:Y:S01]  /*8170*/  HADD2.F32 R54, -RZ, R53.H1_H1 ;  /* 0x30000035ff367230 */ /* 0x000fe20000004100 */
[----:B------:R-:W-:Y:S01]  /*8180*/  F2FP.F16.E5M2.UNPACK_B R61, R82.H1 ;  /* 0x00000052ff3d723e */ /* 0x000fe200030004ff */
[--C-:B------:R-:W-:Y:S01]  /*8190*/  HADD2.F32 R53, -RZ, R55.reuse.H0_H0 ;  /* 0x20000037ff357230 */ /* 0x100fe20000004100 */
[-C--:B------:R-:W-:Y:S01]  /*81a0*/  F2FP.F16.E5M2.UNPACK_B R63, R83.reuse ;  /* 0x00000053ff3f723e */ /* 0x080fe200020004ff */
[----:B-1--4-:R-:W2:Y:S01]  /*81b0*/  LDTM.x32 R4, tmem[UR4] ;  /* 0x00000004000479ee */ /* 0x012ea200082c0000 */
[----:B------:R-:W-:Y:S01]  /*81c0*/  F2FP.F16.E5M2.UNPACK_B R65, R83.H1 ;  /* 0x00000053ff41723e */ /* 0x000fe200030004ff */
[----:B------:R-:W-:Y:S01]  /*81d0*/  HADD2.F32 R56, -RZ, R55.H1_H1 ;  /* 0x30000037ff387230 */ /* 0x000fe20000004100 */
[-C--:B------:R-:W-:Y:S01]  /*81e0*/  F2FP.F16.E5M2.UNPACK_B R67, R84.reuse ;  /* 0x00000054ff43723e */ /* 0x080fe200020004ff */
[----:B------:R-:W-:Y:S01]  /*81f0*/  HADD2.F32 R60, -RZ, R59.H1_H1 ;  /* 0x3000003bff3c7230 */ /* 0x000fe20000004100 */
[----:B------:R-:W-:Y:S01]  /*8200*/  IADD3 R125, PT, PT, R100, UR49, RZ ;  /* 0x00000031647d7c10 */ /* 0x000fe2000fffe0ff */
[----:B------:R-:W-:Y:S01]  /*8210*/  HADD2.F32 R64, -RZ, R63.H1_H1 ;  /* 0x3000003fff407230 */ /* 0x000fe20000004100 */
[----:B------:R-:W-:Y:S01]  /*8220*/  ISETP.NE.AND P6, PT, R113, RZ, PT ;  /* 0x000000ff7100720c */ /* 0x000fe20003fc5270 */
[----:B------:R-:W-:Y:S01]  /*8230*/  HADD2.F32 R68, -RZ, R67.H1_H1 ;  /* 0x30000043ff447230 */ /* 0x000fe20000004100 */
[----:B------:R-:W-:Y:S01]  /*8240*/  LOP3.LUT P5, RZ, R101, 0x80, RZ, 0xc0, !PT ;  /* 0x0000008065ff7812 */ /* 0x000fe200078ac0ff */
[--C-:B------:R-:W-:Y:S01]  /*8250*/  HADD2.F32 R55, -RZ, R57.reuse.H0_H0 ;  /* 0x20000039ff377230 */ /* 0x100fe20000004100 */
[----:B------:R-:W-:Y:S01]  /*8260*/  F2FP.F16.E5M2.UNPACK_B R69, R84.H1 ;  /* 0x00000054ff45723e */ /* 0x000fe200030004ff */
[----:B------:R-:W-:Y:S01]  /*8270*/  HADD2.F32 R58, -RZ, R57.H1_H1 ;  /* 0x30000039ff3a7230 */ /* 0x000fe20000004100 */
[-C--:B------:R-:W-:Y:S01]  /*8280*/  F2FP.F16.E5M2.UNPACK_B R71, R85.reuse ;  /* 0x00000055ff47723e */ /* 0x080fe200020004ff */
[----:B------:R-:W-:Y:S01]  /*8290*/  HADD2.F32 R57, -RZ, R59.H0_H0 ;  /* 0x2000003bff397230 */ /* 0x000fe20000004100 */
[----:B------:R-:W-:Y:S01]  /*82a0*/  F2FP.F16.E5M2.UNPACK_B R73, R85.H1 ;  /* 0x00000055ff49723e */ /* 0x000fe200030004ff */
[----:B------:R-:W-:Y:S01]  /*82b0*/  HADD2.F32 R59, -RZ, R61.H0_H0 ;  /* 0x2000003dff3b7230 */ /* 0x000fe20000004100 */
[-C--:B------:R-:W-:Y:S01]  /*82c0*/  F2FP.F16.E5M2.UNPACK_B R75, R86.reuse ;  /* 0x00000056ff4b723e */ /* 0x080fe200020004ff */
[----:B------:R-:W-:Y:S01]  /*82d0*/  HADD2.F32 R72, -RZ, R71.H1_H1 ;  /* 0x30000047ff487230 */ /* 0x000fe20000004100 */
[----:B------:R-:W-:Y:S01]  /*82e0*/  F2FP.F16.E5M2.UNPACK_B R77, R86.H1 ;  /* 0x00000056ff4d723e */ /* 0x000fe200030004ff */
[----:B------:R-:W-:Y:S01]  /*82f0*/  HADD2.F32 R62, -RZ, R61.H1_H1 ;  /* 0x3000003dff3e7230 */ /* 0x000fe20000004100 */
[----:B------:R-:W-:Y:S01]  /*8300*/  F2FP.F16.E5M2.UNPACK_B R79, R87.H1 ;  /* 0x00000057ff4f723e */ /* 0x000fe200030004ff */
[----:B------:R-:W-:Y:S01]  /*8310*/  HADD2.F32 R61, -RZ, R63.H0_H0 ;  /* 0x2000003fff3d7230 */ /* 0x000fe20000004100 */
[----:B------:R-:W-:Y:S01]  /*8320*/  ISETP.NE.AND P0, PT, R109, RZ, PT ;  /* 0x000000ff6d00720c */ /* 0x000fe20003f05270 */
[C---:B--2---:R-:W-:Y:S01]  /*8330*/  FMUL R0, R46.reuse, R4 ;  /* 0x000000042e007220 */ /* 0x044fe20000400000 */
[C---:B------:R-:W-:Y:S01]  /*8340*/  FMUL R2, R46.reuse, R5 ;  /* 0x000000052e027220 */ /* 0x040fe20000400000 */
[C---:B------:R-:W-:Y:S01]  /*8350*/  FMUL R4, R46.reuse, R8 ;  /* 0x000000082e047220 */ /* 0x040fe20000400000 */
[C---:B------:R-:W-:Y:S01]  /*8360*/  FMUL R5, R46.reuse, R9 ;  /* 0x000000092e057220 */ /* 0x040fe20000400000 */
[C---:B------:R-:W-:Y:S01]  /*8370*/  FFMA R0, R49.reuse, R50, R0 ;  /* 0x0000003231007223 */ /* 0x040fe20000000000 */
[C---:B------:R-:W-:Y:S01]  /*8380*/  FFMA R2, R49.reuse, R51, R2 ;  /* 0x0000003331027223 */ /* 0x040fe20000000002 */
[C---:B------:R-:W-:Y:S01]  /*8390*/  FMUL R8, R46.reuse, R12 ;  /* 0x0000000c2e087220 */ /* 0x040fe20000400000 */
[C---:B------:R-:W-:Y:S01]  /*83a0*/  FMUL R9, R46.reuse, R13 ;  /* 0x0000000d2e097220 */ /* 0x040fe20000400000 */
[C---:B------:R-:W-:Y:S01]  /*83b0*/  FMUL R12, R46.reuse, R16 ;  /* 0x000000102e0c7220 */ /* 0x040fe20000400000 */
[C---:B------:R-:W-:Y:S01]  /*83c0*/  FMUL R13, R46.reuse, R17 ;  /* 0x000000112e0d7220 */ /* 0x040fe20000400000 */
[C---:B------:R-:W-:Y:S01]  /*83d0*/  FMUL R16, R46.reuse, R20 ;  /* 0x000000142e107220 */ /* 0x040fe20000400000 */
[C---:B------:R-:W-:Y:S01]  /*83e0*/  FMUL R17, R46.reuse, R21 ;  /* 0x000000152e117220 */ /* 0x040fe20000400000 */
[C---:B------:R-:W-:Y:S01]  /*83f0*/  FMUL R20, R46.reuse, R24 ;  /* 0x000000182e147220 */ /* 0x040fe20000400000 */
[C---:B------:R-:W-:Y:S01]  /*8400*/  FMUL R21, R46.reuse, R25 ;  /* 0x000000192e157220 */ /* 0x040fe20000400000 */
[----:B------:R-:W-:Y:S02]  /*8410*/  HADD2.F32 R76, -RZ, R75.H1_H1 ;  /* 0x3000004bff4c7230 */ /* 0x000fe40000004100 */
[C---:B------:R-:W-:Y:S01]  /*8420*/  FMUL R24, R46.reuse, R28 ;  /* 0x0000001c2e187220 */ /* 0x040fe20000400000 */
[C---:B------:R-:W-:Y:S01]  /*8430*/  FMUL R25, R46.reuse, R29 ;  /* 0x0000001d2e197220 */ /* 0x040fe20000400000 */
[C---:B------:R-:W-:Y:S01]  /*8440*/  FMUL R28, R46.reuse, R32 ;  /* 0x000000202e1c7220 */ /* 0x040fe20000400000 */
[C---:B------:R-:W-:Y:S01]  /*8450*/  FMUL R29, R46.reuse, R33 ;  /* 0x000000212e1d7220 */ /* 0x040fe20000400000 */
[C---:B------:R-:W-:Y:S01]  /*8460*/  FMUL R3, R46.reuse, R6 ;  /* 0x000000062e037220 */ /* 0x040fe20000400000 */
[C---:B------:R-:W-:Y:S01]  /*8470*/  FMUL R7, R46.reuse, R7 ;  /* 0x000000072e077220 */ /* 0x040fe20000400000 */
[----:B------:R-:W-:Y:S01]  /*8480*/  FMUL R6, R46, R10 ;  /* 0x0000000a2e067220 */ /* 0x000fe20000400000 */
[----:B------:R-:W-:Y:S01]  /*8490*/  F2FP.F16.E5M2.UNPACK_B R50, R87 ;  /* 0x00000057ff32723e */ /* 0x000fe200020004ff */
[C---:B------:R-:W-:Y:S01]  /*84a0*/  FFMA R3, R49.reuse, R52, R3 ;  /* 0x0000003431037223 */ /* 0x040fe20000000003 */
[C---:B------:R-:W-:Y:S01]  /*84b0*/  FFMA R7, R49.reuse, R54, R7 ;  /* 0x0000003631077223 */ /* 0x040fe20000000007 */
[----:B------:R-:W-:Y:S01]  /*84c0*/  @P6 SHF.L.U32 R32, R104, 0x1f, RZ ;  /* 0x0000001f68206819 */ /* 0x000fe200000006ff */
[C---:B------:R-:W-:Y:S01]  /*84d0*/  FFMA R4, R49.reuse, R53, R4 ;  /* 0x0000003531047223 */ /* 0x040fe20000000004 */
[----:B------:R-:W-:Y:S01]  /*84e0*/  FFMA R5, R49, R56, R5 ;  /* 0x0000003831057223 */ /* 0x000fe20000000005 */
[C---:B------:R-:W-:Y:S01]  /*84f0*/  FMUL R11, R46.reuse, R11 ;  /* 0x0000000b2e0b7220 */ /* 0x040fe20000400000 */
[----:B------:R-:W-:Y:S01]  /*8500*/  F2FP.SATFINITE.E5M2.F32.PACK_AB_MERGE_C R113, R7, R3, RZ ;  /* 0x000000030771723e */ /* 0x000fe200048060ff */
[C---:B------:R-:W-:Y:S01]  /*8510*/  FFMA R6, R49.reuse, R55, R6 ;  /* 0x0000003731067223 */ /* 0x040fe20000000006 */
[----:B------:R-:W-:Y:S01]  /*8520*/  FMUL R10, R46, R14 ;  /* 0x0000000e2e0a7220 */ /* 0x000fe20000400000 */
[C---:B------:R-:W-:Y:S01]  /*8530*/  FFMA R11, R49.reuse, R58, R11 ;  /* 0x0000003a310b7223 */ /* 0x040fe2000000000b */
[----:B------:R-:W-:Y:S01]  /*8540*/  F2FP.SATFINITE.E5M2.F32.PACK_AB_MERGE_C R116, R2, R0, R113 ;  /* 0x000000000274723e */ /* 0x000fe20004806071 */
[C---:B------:R-:W-:Y:S01]  /*8550*/  FMUL R15, R46.reuse, R15 ;  /* 0x0000000f2e0f7220 */ /* 0x040fe20000400000 */
[----:B------:R-:W-:Y:S01]  /*8560*/  MOV R113, 0x10 ;  /* 0x0000001000717802 */ /* 0x000fe20000000f00 */
[----:B------:R-:W-:Y:S01]  /*8570*/  FFMA R8, R49, R57, R8 ;  /* 0x0000003931087223 */ /* 0x000fe20000000008 */
[----:B------:R-:W-:Y:S01]  /*8580*/  F2FP.SATFINITE.E5M2.F32.PACK_AB_MERGE_C R117, R11, R6, RZ ;  /* 0x000000060b75723e */ /* 0x000fe200048060ff */
[----:B------:R-:W-:Y:S01]  /*8590*/  FFMA R9, R49, R60, R9 ;  /* 0x0000003c31097223 */ /* 0x000fe20000000009 */
[--C-:B------:R-:W-:Y:S01]  /*85a0*/  HADD2.F32 R63, -RZ, R65.reuse.H0_H0 ;  /* 0x20000041ff3f7230 */ /* 0x100fe20000004100 */
[----:B------:R-:W-:Y:S01]  /*85b0*/  SEL R124, R113, 0xfffffff0, !P5 ;  /* 0xfffffff0717c7807 */ /* 0x000fe20006800000 */
[----:B------:R-:W-:Y:S01]  /*85c0*/  FFMA R10, R49, R59, R10 ;  /* 0x0000003b310a7223 */ /* 0x000fe2000000000a */
[----:B------:R-:W-:Y:S01]  /*85d0*/  F2FP.SATFINITE.E5M2.F32.PACK_AB_MERGE_C R117, R5, R4, R117 ;  /* 0x000000040575723e */ /* 0x000fe20004806075 */
[----:B------:R-:W-:Y:S01]  /*85e0*/  FFMA R15, R49, R62, R15 ;  /* 0x0000003e310f7223 */ /* 0x000fe2000000000f */
[----:B------:R-:W-:Y:S01]  /*85f0*/  IADD3 R113, PT, PT, R125, R124, RZ ;  /* 0x0000007c7d717210 */ /* 0x000fe20007ffe0ff */
[C---:B------:R-:W-:Y:S01]  /*8600*/  FFMA R12, R49.reuse, R61, R12 ;  /* 0x0000003d310c7223 */ /* 0x040fe2000000000c */
[----:B------:R-:W-:Y:S01]  /*8610*/  FFMA R13, R49, R64, R13 ;  /* 0x00000040310d7223 */ /* 0x000fe2000000000d */
[--C-:B------:R-:W-:Y:S01]  /*8620*/  HADD2.F32 R51, -RZ, R50.reuse.H0_H0 ;  /* 0x20000032ff337230 */ /* 0x100fe20000004100 */
[----:B------:R-:W-:Y:S01]  /*8630*/  F2FP.SATFINITE.E5M2.F32.PACK_AB_MERGE_C R118, R15, R10, RZ ;  /* 0x0000000a0f76723e */ /* 0x000fe200048060ff */
[----:B------:R-:W-:Y:S02]  /*8640*/  HADD2.F32 R50, -RZ, R50.H1_H1 ;  /* 0x30000032ff327230 */ /* 0x000fe40000004100 */
[C---:B------:R-:W-:Y:S01]  /*8650*/  FMUL R14, R46.reuse, R18 ;  /* 0x000000122e0e7220 */ /* 0x040fe20000400000 */
[----:B------:R-:W-:Y:S02]  /*8660*/  HADD2.F32 R66, -RZ, R65.H1_H1 ;  /* 0x30000041ff427230 */ /* 0x000fe40000004100 */
[C---:B------:R-:W-:Y:S01]  /*8670*/  FMUL R19, R46.reuse, R19 ;  /* 0x000000132e137220 */ /* 0x040fe20000400000 */
[----:B------:R-:W-:Y:S02]  /*8680*/  HADD2.F32 R65, -RZ, R67.H0_H0 ;  /* 0x20000043ff417230 */ /* 0x000fe40000004100 */
[C---:B------:R-:W-:Y:S01]  /*8690*/  FFMA R14, R49.reuse, R63, R14 ;  /* 0x0000003f310e7223 */ /* 0x040fe2000000000e */
[--C-:B------:R-:W-:Y:S02]  /*86a0*/  HADD2.F32 R67, -RZ, R69.reuse.H0_H0 ;  /* 0x20000045ff437230 */ /* 0x100fe40000004100 */
[C---:B------:R-:W-:Y:S01]  /*86b0*/  FMUL R18, R46.reuse, R22 ;  /* 0x000000162e127220 */ /* 0x040fe20000400000 */
[----:B------:R-:W-:Y:S02]  /*86c0*/  HADD2.F32 R70, -RZ, R69.H1_H1 ;  /* 0x30000045ff467230 */ /* 0x000fe40000004100 */
[C---:B------:R-:W-:Y:S01]  /*86d0*/  FFMA R19, R49.reuse, R66, R19 ;  /* 0x0000004231137223 */ /* 0x040fe20000000013 */
[----:B------:R-:W-:Y:S02]  /*86e0*/  HADD2.F32 R69, -RZ, R71.H0_H0 ;  /* 0x20000047ff457230 */ /* 0x000fe40000004100 */
[C---:B------:R-:W-:Y:S01]  /*86f0*/  FMUL R23, R46.reuse, R23 ;  /* 0x000000172e177220 */ /* 0x040fe20000400000 */
[C---:B------:R-:W-:Y:S01]  /*8700*/  FFMA R16, R49.reuse, R65, R16 ;  /* 0x0000004131107223 */ /* 0x040fe20000000010 */
[C---:B------:R-:W-:Y:S01]  /*8710*/  FFMA R17, R49.reuse, R68, R17 ;  /* 0x0000004431117223 */ /* 0x040fe20000000011 */
[--C-:B------:R-:W-:Y:S02]  /*8720*/  HADD2.F32 R71, -RZ, R73.reuse.H0_H0 ;  /* 0x20000049ff477230 */ /* 0x100fe40000004100 */
[C---:B------:R-:W-:Y:S01]  /*8730*/  FFMA R18, R49.reuse, R67, R18 ;  /* 0x0000004331127223 */ /* 0x040fe20000000012 */
[----:B------:R-:W-:Y:S02]  /*8740*/  HADD2.F32 R74, -RZ, R73.H1_H1 ;  /* 0x30000049ff4a7230 */ /* 0x000fe40000004100 */
[C---:B------:R-:W-:Y:S01]  /*8750*/  FMUL R22, R46.reuse, R26 ;  /* 0x0000001a2e167220 */ /* 0x040fe20000400000 */
[----:B------:R-:W-:Y:S02]  /*8760*/  HADD2.F32 R73, -RZ, R75.H0_H0 ;  /* 0x2000004bff497230 */ /* 0x000fe40000004100 */
[C---:B------:R-:W-:Y:S01]  /*8770*/  FFMA R23, R49.reuse, R70, R23 ;  /* 0x0000004631177223 */ /* 0x040fe20000000017 */
[C---:B------:R-:W-:Y:S01]  /*8780*/  FMUL R27, R46.reuse, R27 ;  /* 0x0000001b2e1b7220 */ /* 0x040fe20000400000 */
[C---:B------:R-:W-:Y:S01]  /*8790*/  FFMA R20, R49.reuse, R69, R20 ;  /* 0x0000004531147223 */ /* 0x040fe20000000014 */
[C---:B------:R-:W-:Y:S01]  /*87a0*/  FFMA R21, R49.reuse, R72, R21 ;  /* 0x0000004831157223 */ /* 0x040fe20000000015 */
[--C-:B------:R-:W-:Y:S02]  /*87b0*/  HADD2.F32 R75, -RZ, R77.reuse.H0_H0 ;  /* 0x2000004dff4b7230 */ /* 0x100fe40000004100 */
[C---:B------:R-:W-:Y:S01]  /*87c0*/  FFMA R22, R49.reuse, R71, R22 ;  /* 0x0000004731167223 */ /* 0x040fe20000000016 */
[----:B------:R-:W-:Y:S02]  /*87d0*/  HADD2.F32 R78, -RZ, R77.H1_H1 ;  /* 0x3000004dff4e7230 */ /* 0x000fe40000004100 */
[C---:B------:R-:W-:Y:S01]  /*87e0*/  FMUL R26, R46.reuse, R30 ;  /* 0x0000001e2e1a7220 */ /* 0x040fe20000400000 */
        /* <DEDUP_REMOVED lines=8> */
[----:B------:R-:W-:Y:S01]  /*8870*/  FFMA R31, R49, R78, R31 ;  /* 0x0000004e311f7223 */ /* 0x000fe2000000001f */
[----:B------:R-:W-:Y:S01]  /*8880*/  FMUL R35, R46, R35 ;  /* 0x000000232e237220 */ /* 0x000fe20000400000 */
[----:B------:R-:W-:Y:S01]  /*8890*/  F2FP.SATFINITE.E5M2.F32.PACK_AB_MERGE_C R119, R19, R14, RZ ;  /* 0x0000000e1377723e */ /* 0x000fe200048060ff */
[C---:B------:R-:W-:Y:S01]  /*88a0*/  FFMA R28, R49.reuse, R51, R28 ;  /* 0x00000033311c7223 */ /* 0x040fe2000000001c */
[C---:B------:R-:W-:Y:S01]  /*88b0*/  FFMA R29, R49.reuse, R50, R29 ;  /* 0x00000032311d7223 */ /* 0x040fe2000000001d */
[C---:B------:R-:W-:Y:S01]  /*88c0*/  FFMA R30, R49.reuse, R77, R30 ;  /* 0x0000004d311e7223 */ /* 0x040fe2000000001e */
[----:B------:R-:W-:Y:S01]  /*88d0*/  FFMA R35, R49, R52, R35 ;  /* 0x0000003431237223 */ /* 0x000fe20000000023 */
[----:B------:R-:W-:Y:S02]  /*88e0*/  F2FP.SATFINITE.E5M2.F32.PACK_AB_MERGE_C R118, R9, R8, R118 ;  /* 0x000000080976723e */ /* 0x000fe40004806076 */
[----:B------:R-:W-:Y:S02]  /*88f0*/  F2FP.SATFINITE.E5M2.F32.PACK_AB_MERGE_C R119, R13, R12, R119 ;  /* 0x0000000c0d77723e */ /* 0x000fe40004806077 */
[----:B------:R-:W-:Y:S02]  /*8900*/  F2FP.SATFINITE.E5M2.F32.PACK_AB_MERGE_C R120, R23, R18, RZ ;  /* 0x000000121778723e */ /* 0x000fe400048060ff */
[----:B------:R-:W-:Y:S01]  /*8910*/  F2FP.SATFINITE.E5M2.F32.PACK_AB_MERGE_C R121, R27, R22, RZ ;  /* 0x000000161b79723e */ /* 0x000fe200048060ff */
[----:B------:R1:W-:Y:S01]  /*8920*/  STS.128 [R100+UR49+0x2500], R116 ;  /* 0x0025007464007988 */ /* 0x0003e20008000c31 */
[----:B------:R-:W-:Y:S02]  /*8930*/  F2FP.SATFINITE.E5M2.F32.PACK_AB_MERGE_C R122, R31, R26, RZ ;  /* 0x0000001a1f7a723e */ /* 0x000fe400048060ff */
[----:B------:R-:W-:Y:S02]  /*8940*/  F2FP.SATFINITE.E5M2.F32.PACK_AB_MERGE_C R123, R35, R30, RZ ;  /* 0x0000001e237b723e */ /* 0x000fe400048060ff */
[----:B------:R-:W-:Y:S02]  /*8950*/  F2FP.SATFINITE.E5M2.F32.PACK_AB_MERGE_C R120, R17, R16, R120 ;  /* 0x000000101178723e */ /* 0x000fe40004806078 */
[----:B------:R-:W-:Y:S02]  /*8960*/  F2FP.SATFINITE.E5M2.F32.PACK_AB_MERGE_C R121, R21, R20, R121 ;  /* 0x000000141579723e */ /* 0x000fe40004806079 */
[----:B------:R-:W-:Y:S02]  /*8970*/  F2FP.SATFINITE.E5M2.F32.PACK_AB_MERGE_C R122, R25, R24, R122 ;  /* 0x00000018197a723e */ /* 0x000fe4000480607a */
[----:B------:R-:W-:Y:S02]  /*8980*/  F2FP.SATFINITE.E5M2.F32.PACK_AB_MERGE_C R123, R29, R28, R123 ;  /* 0x0000001c1d7b723e */ /* 0x000fe4000480607b */
[----:B------:R-:W-:Y:S03]  /*8990*/  LEA R125, R105, UR49, 0x3 ;  /* 0x00000031697d7c11 */ /* 0x000fe6000f8e18ff */
[----:B------:R1:W-:Y:S01]  /*89a0*/  STS.128 [R113+0x2500], R120 ;  /* 0x0025007871007388 */ /* 0x0003e20000000c00 */
[----:B------:R-:W-:Y:S01]  /*89b0*/  @!PT LDS RZ, [RZ] ;  /* 0x00000000fffff984 */ /* 0x000fe20000000800 */
[----:B------:R-:W-:Y:S01]  /*89c0*/  @!PT LDS RZ, [RZ] ;  /* 0x00000000fffff984 */ /* 0x000fe20000000800 */
[----:B------:R-:W-:Y:S01]  /*89d0*/  @!PT LDS RZ, [RZ] ;  /* 0x00000000fffff984 */ /* 0x000fe20000000800 */
[----:B------:R-:W-:Y:S01]  /*89e0*/  @!PT LDS RZ, [RZ] ;  /* 0x00000000fffff984 */ /* 0x000fe20000000800 */
[----:B------:R2:W-:Y:S07]  /*89f0*/  MEMBAR.ALL.CTA ;  /* 0x0000000000007992 */ /* 0x0005ee0000008000 */
[----:B--2---:R-:W2:Y:S02]  /*8a00*/  FENCE.VIEW.ASYNC.S ;  /* 0x00000000000073c6 */ /* 0x004ea40000000000 */
[----:B--2---:R-:W-:Y:S06]  /*8a10*/  BAR.SYNC.DEFER_BLOCKING 0x1, 0x80 ;  /* 0x0042000000007b1d */ /* 0x004fec0000010000 */
[----:B------:R-:W-:Y:S05]  /*8a20*/  @P0 BRA `(.L_x_162) ;  /* 0x0000000000380947 */ /* 0x000fea0003800000 */
[----:B------:R-:W-:Y:S02]  /*8a30*/  UIADD3 UR4, UPT, UPT, UR49, 0x2500, URZ ;  /* 0x0000250031047890 */ /* 0x000fe4000fffe0ff */
[----:B------:R-:W-:Y:S01]  /*8a40*/  UIADD3 UR8, UP0, UPT, UR52, 0x680, URZ ;  /* 0x0000068034087890 */ /* 0x000fe2000ff1e0ff */
[----:B------:R-:W-:Y:S01]  /*8a50*/  UMOV UR43, UR36 ;  /* 0x00000024002b7c82 */ /* 0x000fe20008000000 */
[----:B------:R-:W-:Y:S02]  /*8a60*/  UIADD3 UR5, UPT, UPT, UR41, 0x40, URZ ;  /* 0x0000004029057890 */ /* 0x000fe4000fffe0ff */
[----:B------:R-:W-:Y:S01]  /*8a70*/  MOV R108, UR4 ;  /* 0x00000004006c7c02 */ /* 0x000fe20008000f00 */
[----:B------:R-:W-:Y:S02]  /*8a80*/  UIADD3.X UR9, UPT, UPT, URZ, UR53, URZ, UP0, !UPT ;  /* 0x00000035ff097290 */ /* 0x000fe400087fe4ff */
[----:B------:R-:W-:Y:S01]  /*8a90*/  UIADD3 UR4, UPT, UPT, UR49, 0x2d00, URZ ;  /* 0x00002d0031047890 */ /* 0x000fe2000fffe0ff */
[----:B------:R-:W-:Y:S01]  /*8aa0*/  R2UR UR40, R108 ;  /* 0x000000006c2872ca */ /* 0x000fe200000e0000 */
[----:B------:R-:W-:Y:S01]  /*8ab0*/  UMOV UR6, UR42 ;  /* 0x0000002a00067c82 */ /* 0x000fe20008000000 */
[----:B------:R-:W-:Y:S11]  /*8ac0*/  UMOV UR7, UR36 ;  /* 0x0000002400077c82 */ /* 0x000ff60008000000 */
[----:B------:R2:W-:Y:S01]  /*8ad0*/  UTMASTG.3D [UR40], [UR8] ;  /* 0x00000028080073b5 */ /* 0x0005e20008010000 */
[----:B------:R2:W-:Y:S01]  /*8ae0*/  UTMASTG.3D [UR4], [UR8] ;  /* 0x00000004080073b5 */ /* 0x0005e20008010000 */
[----:B------:R0:W-:Y:S01]  /*8af0*/  UTMACMDFLUSH ;  /* 0x00000000000079b7 */ /* 0x0001e20000000000 */
[----:B--2---:R-:W-:Y:S04]  /*8b00*/  DEPBAR.LE SB0, 0x1 ;  /* 0x000080400000791a */ /* 0x004fe80000000000 */
.L_x_162:
[----:B------:R-:W-:Y:S05]  /*8b10*/  BSYNC.RECONVERGENT B0 ;  /* 0x0000000000007941 */ /* 0x000fea0003800200 */
.L_x_161:
[----:B------:R-:W-:Y:S06]  /*8b20*/  BAR.SYNC.DEFER_BLOCKING 0x1, 0x80 ;  /* 0x0042000000007b1d */ /* 0x000fec0000010000 */
[----:B------:R-:W2:Y:S01]  /*8b30*/  @P6 SYNCS.PHASECHK.TRANS64.TRYWAIT P0, [R125+URZ+0x340], R32 ;  /* 0x000340207d0065a7 */ /* 0x000ea200080011ff */
[----:B------:R-:W-:Y:S01]  /*8b40*/  BSSY B1, `(.L_x_163) ;  /* 0x0000020000017945 */ /* 0x000fe20003800000 */
[----:B--2---:R-:W-:Y:S03]  /*8b50*/  @P6 SEL R114, RZ, 0x1, !P0 ;  /* 0x00000001ff726807 */ /* 0x004fe60004000000 */
[----:B------:R-:W-:Y:S05]  /*8b60*/  @!P6 BRA `(.L_x_164) ;  /* 0x000000000074e947 */ /* 0x000fea0003800000 */
[----:B------:R-:W-:Y:S01]  /*8b70*/  ISETP.NE.AND P1, PT, R115, RZ, PT ;  /* 0x000000ff7300720c */ /* 0x000fe20003f25270 */
[----:B------:R-:W-:Y:S01]  /*8b80*/  BSSY B0, `(.L_x_165) ;  /* 0x0000009000007945 */ /* 0x000fe20003800000 */
[----:B------:R-:W-:Y:S11]  /*8b90*/  ISETP.NE.AND P0, PT, R114, RZ, PT ;  /* 0x000000ff7200720c */ /* 0x000ff60003f05270 */
[----:B------:R-:W-:Y:S05]  /*8ba0*/  @P1 IMAD R0, R105, 0x1000, R100 ;  /* 0x0000100069001824 */ /* 0x000fea00078e0264 */
[----:B------:R-:W-:Y:S05]  /*8bb0*/  @P1 IADD3 R3, PT, PT, R0, UR49, RZ ;  /* 0x0000003100031c10 */ /* 0x000fea000fffe0ff */
[----:B------:R-:W-:Y:S01]  /*8bc0*/  @P1 IMAD.IADD R3, R3, 0x1, R124 ;  /* 0x0000000103031824 */ /* 0x000fe200078e027c */
[----:B------:R-:W-:Y:S06]  /*8bd0*/  @P0 BRA `(.L_x_166) ;  /* 0x00000000000c0947 */ /* 0x000fec0003800000 */
[----:B------:R-:W-:Y:S04]  /*8be0*/  SHF.L.U32 R2, R104, 0x1f, RZ ;  /* 0x0000001f68027819 */ /* 0x000fe800000006ff */
[----:B------:R-:W2:Y:S02]  /*8bf0*/  SYNCS.PHASECHK.TRANS64.TRYWAIT P0, [R125+URZ+0x340], R2 ;  /* 0x000340027d0075a7 */ /* 0x000ea400080011ff */
[----:B--2---:R-:W-:Y:S05]  /*8c00*/  @!P0 BRA `(.L_x_167) ;  /* 0x0000002800888947 */ /* 0x004fea0003800000 */
.L_x_166:
[----:B------:R-:W-:Y:S05]  /*8c10*/  BSYNC B0 ;  /* 0x0000000000007941 */ /* 0x000fea0003800000 */
.L_x_165:
[----:B------:R-:W-:Y:S01]  /*8c20*/  ISETP.NE.AND P0, PT, R115, RZ, PT ;  /* 0x000000ff7300720c */ /* 0x000fe20003f05270 */
[----:B--2---:R-:W-:Y:S02]  /*8c30*/  VIADD R125, R125, 0x350 ;  /* 0x000003507d7d7836 */ /* 0x004fe40000000000 */
[----:B------:R-:W-:Y:S02]  /*8c40*/  IMAD.U32 R2, RZ, RZ, UR37 ;  /* 0x00000025ff027e24 */ /* 0x000fe4000f8e00ff */
[----:B------:R-:W-:Y:S03]  /*8c50*/  VIADD R105, R105, 0x1 ;  /* 0x0000000169697836 */ /* 0x000fe60000000000 */
[----:B------:R-:W-:Y:S05]  /*8c60*/  PRMT R2, R2, 0x654, R125 ;  /* 0x0000065402027816 */ /* 0x000fea000000007d */
[----:B------:R2:W3:Y:S04]  /*8c70*/  @P0 LDS.128 R80, [R0+UR49+0x500] ;  /* 0x0005003100500984 */ /* 0x0004e80008000c00 */
[----:B------:R2:W4:Y:S01]  /*8c80*/  @P0 LDS.128 R84, [R3+0x500] ;  /* 0x0005000003540984 */ /* 0x0005220000000c00 */
        /* <DEDUP_REMOVED lines=11> */
.L_x_164:
[----:B------:R-:W-:Y:S05]  /*8d40*/  BSYNC B1 ;  /* 0x0000000000017941 */ /* 0x000fea0003800000 */
.L_x_163:
[----:B--2---:R-:W-:Y:S05]  /*8d50*/  VIADD R3, R48, 0x20 ;  /* 0x0000002030037836 */ /* 0x004fea0000000000 */
[----:B------:R-:W-:Y:S04]  /*8d60*/  SHF.R.U32.HI R3, RZ, 0x15, R3 ;  /* 0x00000015ff037819 */ /* 0x000fe80000011603 */
[----:B------:R-:W-:Y:S11]  /*8d70*/  LOP3.LUT P0, RZ, R3, 0x3, R102, 0x48, !PT ;  /* 0x0000000303ff7812 */ /* 0x000ff60007804866 */
[----:B------:R-:W-:Y:S02]  /*8d80*/  @!UPT UIADD3 URZ, UPT, UPT, URZ, URZ, URZ ;  /* 0x000000fffffff290 */ /* 0x000fe4000fffe0ff */
[----:B------:R-:W-:Y:S05]  /*8d90*/  @!P0 BRA `(.L_x_168) ;  /* 0x0000000000408947 */ /* 0x000fea0003800000 */
[----:B------:R-:W2:Y:S01]  /*8da0*/  LDCU.64 UR8, c[0x4][0x70] ;  /* 0x01000e00ff0877ac */ /* 0x000ea20008000a00 */
[----:B------:R-:W-:Y:S01]  /*8db0*/  MOV R3, 0x0 ;  /* 0x0000000000037802 */ /* 0x000fe20000000f00 */
[----:B------:R-:W-:Y:S02]  /*8dc0*/  HFMA2 R12, -RZ, RZ, 0, 5.9604644775390625e-08 ;  /* 0x00000001ff0c7431 */ /* 0x000fe400000001ff */
[----:B------:R-:W-:Y:S02]  /*8dd0*/  IMAD.MOV.U32 R8, RZ, RZ, 0x192 ;  /* 0x00000192ff087424 */ /* 0x000fe400078e00ff */
[----:B------:R-:W-:Y:S01]  /*8de0*/  IMAD.MOV.U32 R13, RZ, RZ, RZ ;  /* 0x000000ffff0d7224 */ /* 0x000fe200078e00ff */
[----:B------:R-:W5:Y:S01]  /*8df0*/  LDCU.64 UR6, c[0x4][0x78] ;  /* 0x01000f00ff0677ac */ /* 0x000f620008000a00 */
[----:B------:R-:W1:Y:S01]  /*8e00*/  LDC.64 R2, c[0x4][R3] ;  /* 0x0100000003027b82 */ /* 0x000e620000000a00 */
[----:B------:R-:W3:Y:S01]  /*8e10*/  LDCU.64 UR4, c[0x4][0x10] ;  /* 0x01000200ff0477ac */ /* 0x000ee20008000a00 */
[----:B--2---:R-:W-:Y:S01]  /*8e20*/  MOV R5, UR9 ;  /* 0x0000000900057c02 */ /* 0x004fe20008000f00 */
[----:B------:R-:W-:Y:S01]  /*8e30*/  IMAD.U32 R4, RZ, RZ, UR8 ;  /* 0x00000008ff047e24 */ /* 0x000fe2000f8e00ff */
[----:B-----5:R-:W-:Y:S01]  /*8e40*/  MOV R7, UR7 ;  /* 0x0000000700077c02 */ /* 0x020fe20008000f00 */
[----:B------:R-:W-:Y:S01]  /*8e50*/  IMAD.U32 R6, RZ, RZ, UR6 ;  /* 0x00000006ff067e24 */ /* 0x000fe2000f8e00ff */
[----:B---3--:R-:W-:Y:S01]  /*8e60*/  MOV R11, UR5 ;  /* 0x00000005000b7c02 */ /* 0x008fe20008000f00 */
[----:B------:R-:W-:Y:S02]  /*8e70*/  IMAD.U32 R10, RZ, RZ, UR4 ;  /* 0x00000004ff0a7e24 */ /* 0x000fe4000f8e00ff */
[----:B------:R-:W-:Y:S07]  /*8e80*/  LEPC R20, `(.L_x_168) ;  /* 0x000000001014794e */ /* 0x000fee0000000000 */
[----:B-1--4-:R-:W-:Y:S05]  /*8e90*/  CALL.ABS.NOINC R2 ;  /* 0x0000000002007343 */ /* 0x012fea0003c00000 */
.L_x_168:
[----:B------:R-:W-:Y:S01]  /*8ea0*/  ISETP.NE.AND P0, PT, R109, RZ, PT ;  /* 0x000000ff6d00720c */ /* 0x000fe20003f05270 */
[----:B------:R-:W-:Y:S05]  /*8eb0*/  WARPSYNC.ALL ;  /* 0x0000000000007948 */ /* 0x000fea0003800000 */
[----:B------:R-:W-:Y:S01]  /*8ec0*/  R2UR UR4, R48 ;  /* 0x00000000300472ca */ /* 0x000fe200000e0000 */
[----:B------:R-:W-:Y:S01]  /*8ed0*/  BSSY.RECONVERGENT B0, `(.L_x_169) ;  /* 0x000009f000007945 */ /* 0x000fe20003800200 */
[-C--:B---3--:R-:W-:Y:S02]  /*8ee0*/  F2FP.F16.E5M2.UNPACK_B R51, R80.reuse ;  /* 0x00000050ff33723e */ /* 0x088fe400020004ff */
[----:B------:R-:W-:Y:S02]  /*8ef0*/  F2FP.F16.E5M2.UNPACK_B R80, R80.H1 ;  /* 0x00000050ff50723e */ /* 0x000fe400030004ff */
[-C--:B------:R-:W-:Y:S01]  /*8f00*/  F2FP.F16.E5M2.UNPACK_B R55, R81.reuse ;  /* 0x00000051ff37723e */ /* 0x080fe200020004ff */
[--C-:B------:R-:W-:Y:S01]  /*8f10*/  HADD2.F32 R50, -RZ, R51.reuse.H0_H0 ;  /* 0x20000033ff327230 */ /* 0x100fe20000004100 */
[----:B------:R-:W-:Y:S01]  /*8f20*/  F2FP.F16.E5M2.UNPACK_B R81, R81.H1 ;  /* 0x00000051ff51723e */ /* 0x000fe200030004ff */
[----:B------:R-:W-:Y:S01]  /*8f30*/  HADD2.F32 R52, -RZ, R51.H1_H1 ;  /* 0x30000033ff347230 */ /* 0x000fe20000004100 */
[-C--:B------:R-:W-:Y:S01]  /*8f40*/  F2FP.F16.E5M2.UNPACK_B R59, R82.reuse ;  /* 0x00000052ff3b723e */ /* 0x080fe200020004ff */
[--C-:B------:R-:W-:Y:S01]  /*8f50*/  HADD2.F32 R51, -RZ, R80.reuse.H0_H0 ;  /* 0x20000050ff337230 */ /* 0x100fe20000004100 */
[----:B------:R-:W-:Y:S01]  /*8f60*/  F2FP.F16.E5M2.UNPACK_B R82, R82.H1 ;  /* 0x00000052ff52723e */ /* 0x000fe200030004ff */
[----:B------:R-:W2:Y:S01]  /*8f70*/  LDTM.x32 R4, tmem[UR4+0x20] ;  /* 0x00002004000479ee */ /* 0x000ea200082c0000 */
[----:B------:R-:W-:Y:S01]  /*8f80*/  NOP ;  /* 0x0000000000007918 */ /* 0x000fe20000000000 */
[----:B------:R-:W-:Y:S01]  /*8f90*/  IADD3 R111, PT, PT, R111, 0x3b0, RZ ;  /* 0x000003b06f6f7810 */ /* 0x000fe20007ffe0ff */
[--C-:B------:R-:W-:Y:S01]  /*8fa0*/  HADD2.F32 R53, -RZ, R55.reuse.H0_H0 ;  /* 0x20000037ff357230 */ /* 0x100fe20000004100 */
[----:B------:R-:W-:Y:S01]  /*8fb0*/  F2FP.F16.E5M2.UNPACK_B R63, R83 ;  /* 0x00000053ff3f723e */ /* 0x000fe200020004ff */
[----:B------:R-:W-:Y:S01]  /*8fc0*/  HADD2.F32 R56, -RZ, R55.H1_H1 ;  /* 0x30000037ff387230 */ /* 0x000fe20000004100 */
[----:B------:R-:W-:Y:S01]  /*8fd0*/  LOP3.LUT R111, R111, 0xfefffff8, RZ, 0xc0, !PT ;  /* 0xfefffff86f6f7812 */ /* 0x000fe200078ec0ff */
[--C-:B------:R-:W-:Y:S01]  /*8fe0*/  HADD2.F32 R57, -RZ, R59.reuse.H0_H0 ;  /* 0x2000003bff397230 */ /* 0x100fe20000004100 */
[----:B----4-:R-:W-:Y:S01]  /*8ff0*/  F2FP.F16.E5M2.UNPACK_B R67, R84 ;  /* 0x00000054ff43723e */ /* 0x010fe200020004ff */
[----:B------:R-:W-:Y:S01]  /*9000*/  HADD2.F32 R60, -RZ, R59.H1_H1 ;  /* 0x3000003bff3c7230 */ /* 0x000fe20000004100 */
[----:B--2---:R2:W-:Y:S01]  /*9010*/  SYNCS.ARRIVE.TRANS64.RED.A1T0 RZ, [R111+URZ], RZ ;  /* 0x000000ff6fff79a7 */ /* 0x0045e200081004ff */
[--C-:B------:R-:W-:Y:S01]  /*9020*/  HADD2.F32 R61, -RZ, R63.reuse.H0_H0 ;  /* 0x2000003fff3d7230 */ /* 0x100fe20000004100 */
[----:B------:R-:W-:Y:S01]  /*9030*/  F2FP.F16.E5M2.UNPACK_B R71, R85 ;  /* 0x00000055ff47723e */ /* 0x000fe200020004ff */
[----:B------:R-:W-:Y:S01]  /*9040*/  HADD2.F32 R64, -RZ, R63.H1_H1 ;  /* 0x3000003fff407230 */ /* 0x000fe20000004100 */
[----:B------:R-:W-:Y:S01]  /*9050*/  F2FP.F16.E5M2.UNPACK_B R75, R86 ;  /* 0x00000056ff4b723e */ /* 0x000fe200020004ff */
[--C-:B------:R-:W-:Y:S01]  /*9060*/  HADD2.F32 R65, -RZ, R67.reuse.H0_H0 ;  /* 0x20000043ff417230 */ /* 0x100fe20000004100 */
[----:B------:R-:W-:Y:S01]  /*9070*/  F2FP.F16.E5M2.UNPACK_B R79, R87 ;  /* 0x00000057ff4f723e */ /* 0x000fe200020004ff */
[----:B------:R-:W-:Y:S01]  /*9080*/  HADD2.F32 R68, -RZ, R67.H1_H1 ;  /* 0x30000043ff447230 */ /* 0x000fe20000004100 */
[----:B------:R-:W-:Y:S01]  /*9090*/  F2FP.F16.E5M2.UNPACK_B R83, R83.H1 ;  /* 0x00000053ff53723e */ /* 0x000fe200030004ff */
[--C-:B------:R-:W-:Y:S01]  /*90a0*/  HADD2.F32 R69, -RZ, R71.reuse.H0_H0 ;  /* 0x20000047ff457230 */ /* 0x100fe20000004100 */
[----:B------:R-:W-:Y:S01]  /*90b0*/  F2FP.F16.E5M2.UNPACK_B R84, R84.H1 ;  /* 0x00000054ff54723e */ /* 0x000fe200030004ff */
[----:B------:R-:W-:Y:S01]  /*90c0*/  HADD2.F32 R71, -RZ, R71.H1_H1 ;  /* 0x30000047ff477230 */ /* 0x000fe20000004100 */
[----:B------:R-:W-:Y:S01]  /*90d0*/  F2FP.F16.E5M2.UNPACK_B R85, R85.H1 ;  /* 0x00000055ff55723e */ /* 0x000fe200030004ff */
[--C-:B------:R-:W-:Y:S02]  /*90e0*/  HADD2.F32 R73, -RZ, R75.reuse.H0_H0 ;  /* 0x2000004bff497230 */ /* 0x100fe40000004100 */
[C---:B------:R-:W-:Y:S01]  /*90f0*/  FMUL R4, R46.reuse, R4 ;  /* 0x000000042e047220 */ /* 0x040fe20000400000 */
        /* <DEDUP_REMOVED lines=16> */
[--C-:B------:R-:W-:Y:S02]  /*9200*/  HADD2.F32 R77, -RZ, R79.reuse.H0_H0 ;  /* 0x2000004fff4d7230 */ /* 0x100fe40000004100 */
[C---:B------:R-:W-:Y:S01]  /*9210*/  FMUL R28, R46.reuse, R32 ;  /* 0x000000202e1c7220 */ /* 0x040fe20000400000 */
[C---:B------:R-:W-:Y:S01]  /*9220*/  FMUL R29, R46.reuse, R33 ;  /* 0x000000212e1d7220 */ /* 0x040fe20000400000 */
[----:B------:R-:W-:Y:S02]  /*9230*/  HADD2.F32 R54, -RZ, R80.H1_H1 ;  /* 0x30000050ff367230 */ /* 0x000fe40000004100 */
[C---:B------:R-:W-:Y:S01]  /*9240*/  FMUL R6, R46.reuse, R6 ;  /* 0x000000062e067220 */ /* 0x040fe20000400000 */
[----:B------:R-:W-:Y:S02]  /*9250*/  HADD2.F32 R80, -RZ, R79.H1_H1 ;  /* 0x3000004fff507230 */ /* 0x000fe40000004100 */
[C---:B------:R-:W-:Y:S01]  /*9260*/  FMUL R7, R46.reuse, R7 ;  /* 0x000000072e077220 */ /* 0x040fe20000400000 */
[--C-:B------:R-:W-:Y:S02]  /*9270*/  HADD2.F32 R55, -RZ, R81.reuse.H0_H0 ;  /* 0x20000051ff377230 */ /* 0x100fe40000004100 */
[C---:B------:R-:W-:Y:S01]  /*9280*/  FFMA R6, R49.reuse, R51, R6 ;  /* 0x0000003331067223 */ /* 0x040fe20000000006 */
[----:B------:R-:W-:Y:S02]  /*9290*/  HADD2.F32 R58, -RZ, R81.H1_H1 ;  /* 0x30000051ff3a7230 */ /* 0x000fe40000004100 */
[C---:B------:R-:W-:Y:S01]  /*92a0*/  FFMA R7, R49.reuse, R54, R7 ;  /* 0x0000003631077223 */ /* 0x040fe20000000007 */
[C---:B------:R-:W-:Y:S01]  /*92b0*/  FFMA R8, R49.reuse, R53, R8 ;  /* 0x0000003531087223 */ /* 0x040fe20000000008 */
[----:B------:R-:W-:Y:S01]  /*92c0*/  FFMA R9, R49, R56, R9 ;  /* 0x0000003831097223 */ /* 0x000fe20000000009 */
[C---:B------:R-:W-:Y:S01]  /*92d0*/  FMUL R10, R46.reuse, R10 ;  /* 0x0000000a2e0a7220 */ /* 0x040fe20000400000 */
[C---:B------:R-:W-:Y:S01]  /*92e0*/  FMUL R11, R46.reuse, R11 ;  /* 0x0000000b2e0b7220 */ /* 0x040fe20000400000 */
[--C-:B------:R-:W-:Y:S01]  /*92f0*/  HADD2.F32 R59, -RZ, R82.reuse.H0_H0 ;  /* 0x20000052ff3b7230 */ /* 0x100fe20000004100 */
[----:B-1----:R-:W-:Y:S01]  /*9300*/  F2FP.SATFINITE.E5M2.F32.PACK_AB_MERGE_C R116, R7, R6, RZ ;  /* 0x000000060774723e */ /* 0x002fe200048060ff */
[C---:B------:R-:W-:Y:S01]  /*9310*/  FFMA R10, R49.reuse, R55, R10 ;  /* 0x00000037310a7223 */ /* 0x040fe2000000000a */
[C---:B------:R-:W-:Y:S01]  /*9320*/  FFMA R11, R49.reuse, R58, R11 ;  /* 0x0000003a310b7223 */ /* 0x040fe2000000000b */
[C---:B------:R-:W-:Y:S01]  /*9330*/  FFMA R12, R49.reuse, R57, R12 ;  /* 0x00000039310c7223 */ /* 0x040fe2000000000c */
[----:B------:R-:W-:Y:S01]  /*9340*/  F2FP.F16.E5M2.UNPACK_B R86, R86.H1 ;  /* 0x00000056ff56723e */ /* 0x000fe200030004ff */
[----:B------:R-:W-:Y:S01]  /*9350*/  FFMA R13, R49, R60, R13 ;  /* 0x0000003c310d7223 */ /* 0x000fe2000000000d */
[----:B------:R-:W-:Y:S01]  /*9360*/  F2FP.SATFINITE.E5M2.F32.PACK_AB_MERGE_C R116, R5, R4, R116 ;  /* 0x000000040574723e */ /* 0x000fe20004806074 */
[----:B------:R-:W-:Y:S01]  /*9370*/  HADD2.F32 R62, -RZ, R82.H1_H1 ;  /* 0x30000052ff3e7230 */ /* 0x000fe20000004100 */
[----:B------:R-:W-:Y:S01]  /*9380*/  F2FP.SATFINITE.E5M2.F32.PACK_AB_MERGE_C R117, R11, R10, RZ ;  /* 0x0000000a0b75723e */ /* 0x000fe200048060ff */
[C---:B------:R-:W-:Y:S01]  /*9390*/  FMUL R14, R46.reuse, R14 ;  /* 0x0000000e2e0e7220 */ /* 0x040fe20000400000 */
[C---:B------:R-:W-:Y:S01]  /*93a0*/  FMUL R15, R46.reuse, R15 ;  /* 0x0000000f2e0f7220 */ /* 0x040fe20000400000 */
[--C-:B------:R-:W-:Y:S01]  /*93b0*/  HADD2.F32 R63, -RZ, R83.reuse.H0_H0 ;  /* 0x20000053ff3f7230 */ /* 0x100fe20000004100 */
[----:B------:R-:W-:Y:S01]  /*93c0*/  F2FP.SATFINITE.E5M2.F32.PACK_AB_MERGE_C R117, R9, R8, R117 ;  /* 0x000000080975723e */ /* 0x000fe20004806075 */
[C---:B------:R-:W-:Y:S01]  /*93d0*/  FFMA R14, R49.reuse, R59, R14 ;  /* 0x0000003b310e7223 */ /* 0x040fe2000000000e */
[C---:B------:R-:W-:Y:S01]  /*93e0*/  FFMA R15, R49.reuse, R62, R15 ;  /* 0x0000003e310f7223 */ /* 0x040fe2000000000f */
[C---:B------:R-:W-:Y:S01]  /*93f0*/  FFMA R16, R49.reuse, R61, R16 ;  /* 0x0000003d31107223 */ /* 0x040fe20000000010 */
[C---:B------:R-:W-:Y:S01]  /*9400*/  FFMA R17, R49.reuse, R64, R17 ;  /* 0x0000004031117223 */ /* 0x040fe20000000011 */
[----:B------:R-:W-:Y:S02]  /*9410*/  HADD2.F32 R66, -RZ, R83.H1_H1 ;  /* 0x30000053ff427230 */ /* 0x000fe40000004100 */
[C---:B------:R-:W-:Y:S01]  /*9420*/  FMUL R18, R46.reuse, R18 ;  /* 0x000000122e127220 */ /* 0x040fe20000400000 */
[C---:B------:R-:W-:Y:S01]  /*9430*/  FMUL R19, R46.reuse, R19 ;  /* 0x000000132e137220 */ /* 0x040fe20000400000 */
[--C-:B------:R-:W-:Y:S02]  /*9440*/  HADD2.F32 R67, -RZ, R84.reuse.H0_H0 ;  /* 0x20000054ff437230 */ /* 0x100fe40000004100 */
[C---:B------:R-:W-:Y:S01]  /*9450*/  FMUL R22, R46.reuse, R22 ;  /* 0x000000162e167220 */ /* 0x040fe20000400000 */
[C---:B------:R-:W-:Y:S01]  /*9460*/  FFMA R18, R49.reuse, R63, R18 ;  /* 0x0000003f31127223 */ /* 0x040fe20000000012 */
[----:B------:R-:W-:Y:S02]  /*9470*/  HADD2.F32 R70, -RZ, R84.H1_H1 ;  /* 0x30000054ff467230 */ /* 0x000fe40000004100 */
        /* <DEDUP_REMOVED lines=11> */
[----:B------:R-:W-:Y:S01]  /*9530*/  F2FP.F16.E5M2.UNPACK_B R87, R87.H1 ;  /* 0x00000057ff57723e */ /* 0x000fe200030004ff */
        /* <DEDUP_REMOVED lines=16> */
[----:B------:R-:W-:Y:S01]  /*9640*/  FFMA R28, R49, R77, R28 ;  /* 0x0000004d311c7223 */ /* 0x000fe2000000001c */
[----:B------:R-:W-:Y:S01]  /*9650*/  F2FP.SATFINITE.E5M2.F32.PACK_AB_MERGE_C R119, R19, R18, RZ ;  /* 0x000000121377723e */ /* 0x000fe200048060ff */
        /* <DEDUP_REMOVED lines=14> */
[----:B--2---:R-:W-:Y:S03]  /*9740*/  IADD3 R111, PT, PT, R44, 0x1, RZ ;  /* 0x000000012c6f7810 */ /* 0x004fe60007ffe0ff */
        /* <DEDUP_REMOVED lines=9> */
[----:B------:R-:W-:Y:S02]  /*97e0*/  UIADD3 UR12, UP0, UPT, UR52, 0x680, URZ ;  /* 0x00000680340c7890 */ /* 0x000fe4000ff1e0ff */
[----:B------:R-:W-:Y:S02]  /*97f0*/  UIADD3 UR9, UPT, UPT, UR41, 0x20, URZ ;  /* 0x0000002029097890 */ /* 0x000fe4000fffe0ff */
[----:B------:R-:W-:Y:S02]  /*9800*/  UIADD3 UR8, UPT, UPT, UR49, 0x3500, URZ ;  /* 0x0000350031087890 */ /* 0x000fe4000fffe0ff */
[----:B------:R-:W-:Y:S01]  /*9810*/  UIADD3.X UR13, UPT, UPT, URZ, UR53, URZ, UP0, !UPT ;  /* 0x00000035ff0d7290 */ /* 0x000fe200087fe4ff */
[----:B------:R-:W-:Y:S01]  /*9820*/  UMOV UR10, UR42 ;  /* 0x0000002a000a7c82 */ /* 0x000fe20008000000 */
[----:B------:R-:W-:Y:S01]  /*9830*/  UMOV UR11, UR36 ;  /* 0x00000024000b7c82 */ /* 0x000fe20008000000 */
[----:B------:R-:W-:Y:S02]  /*9840*/  UIADD3 UR5, UPT, UPT, UR41, 0x60, URZ ;  /* 0x0000006029057890 */ /* 0x000fe4000fffe0ff */
[----:B------:R-:W-:Y:S01]  /*9850*/  UIADD3 UR4, UPT, UPT, UR49, 0x3d00, URZ ;  /* 0x00003d0031047890 */ /* 0x000fe2000fffe0ff */
[----:B------:R-:W-:Y:S03]  /*9860*/  UMOV UR6, UR42 ;  /* 0x0000002a00067c82 */ /* 0x000fe60008000000 */
[----:B------:R2:W-:Y:S01]  /*9870*/  UTMASTG.3D [UR8], [UR12] ;  /* 0x000000080c0073b5 */ /* 0x0005e20008010000 */
[----:B------:R-:W-:Y:S04]  /*9880*/  UMOV UR7, UR36 ;  /* 0x0000002400077c82 */ /* 0x000fe80008000000 */
[----:B------:R2:W-:Y:S01]  /*9890*/  UTMASTG.3D [UR4], [UR12] ;  /* 0x000000040c0073b5 */ /* 0x0005e20008010000 */
[----:B------:R0:W-:Y:S01]  /*98a0*/  UTMACMDFLUSH ;  /* 0x00000000000079b7 */ /* 0x0001e20000000000 */
[----:B--2---:R-:W-:Y:S04]  /*98b0*/  DEPBAR.LE SB0, 0x1 ;  /* 0x000080400000791a */ /* 0x004fe80000000000 */
.L_x_170:
[----:B------:R-:W-:Y:S05]  /*98c0*/  BSYNC.RECONVERGENT B0 ;  /* 0x0000000000007941 */ /* 0x000fea0003800200 */
.L_x_169:
[----:B------:R-:W-:Y:S01]  /*98d0*/  BAR.SYNC.DEFER_BLOCKING 0x1, 0x80 ;  /* 0x0042000000007b1d */ /* 0x000fe20000010000 */
[----:B------:R-:W-:Y:S01]  /*98e0*/  ISETP.NE.AND P2, PT, R110, RZ, PT ;  /* 0x000000ff6e00720c */ /* 0x000fe20003f45270 */
[----:B------:R-:W-:Y:S01]  /*98f0*/  IMAD.IADD R20, R43, 0x1, R94 ;  /* 0x000000012b147824 */ /* 0x000fe200078e025e */
[----:B------:R-:W-:Y:S01]  /*9900*/  ISETP.NE.AND P0, PT, R112, 0x2, PT ;  /* 0x000000027000780c */ /* 0x000fe20003f05270 */
[----:B------:R-:W-:Y:S01]  /*9910*/  IMAD.IADD R21, R45, 0x1, R96 ;  /* 0x000000012d157824 */ /* 0x000fe200078e0260 */
[----:B------:R-:W-:Y:S02]  /*9920*/  ISETP.NE.AND P1, PT, R111, 0x4, PT ;  /* 0x000000046f00780c */ /* 0x000fe40003f25270 */
[----:B------:R-:W-:Y:S02]  /*9930*/  SEL R3, RZ, 0x1, P0 ;  /* 0x00000001ff037807 */ /* 0x000fe40000000000 */
[----:B------:R-:W-:Y:S02]  /*9940*/  SEL R0, RZ, 0x1, P1 ;  /* 0x00000001ff007807 */ /* 0x000fe40000800000 */
[----:B------:R-:W-:Y:S02]  /*9950*/  LOP3.LUT R106, R106, R3, RZ, 0x3c, !PT ;  /* 0x000000036a6a7212 */ /* 0x000fe400078e3cff */
[----:B------:R-:W-:Y:S02]  /*9960*/  LOP3.LUT R107, R107, R0, RZ, 0x3c, !PT ;  /* 0x000000006b6b7212 */ /* 0x000fe400078e3cff */
[----:B------:R-:W-:Y:S02]  /*9970*/  @P2 R2UR UR36, R103 ;  /* 0x00000000672422ca */ /* 0x000fe400000e0000 */
[----:B------:R-:W-:Y:S02]  /*9980*/  SEL R112, R112, RZ, P0 ;  /* 0x000000ff70707207 */ /* 0x000fe40000000000 */
[----:B------:R-:W-:Y:S01]  /*9990*/  SEL R44, R111, RZ, P1 ;  /* 0x000000ff6f2c7207 */ /* 0x000fe20000800000 */
[----:B------:R-:W-:Y:S10]  /*99a0*/  @P2 BRA `(.L_x_171) ;  /* 0xffffffd400dc2947 */ /* 0x000ff4000383ffff */
[----:B------:R-:W-:Y:S05]  /*99b0*/  EXIT ;  /* 0x000000000000794d */ /* 0x000fea0003800000 */
.L_x_25:
[----:B--2---:R2:W4:Y:S02]  /*99c0*/  SYNCS.PHASECHK.TRANS64.TRYWAIT P0, [R3+URZ+0x3e0], R2 ;  /* 0x0003e002030075a7 */ /* 0x00452400080011ff */
[----:B----4-:R-:W-:Y:S05]  /*99d0*/  @!P0 NANOSLEEP.SYNCS 0x989680 ;  /* 0x009896800000895d */ /* 0x010fea0003900000 */
[----:B------:R-:W4:Y:S02]  /*99e0*/  @!P0 SYNCS.PHASECHK.TRANS64 P0, [R3+URZ+0x3e0], R2 ;  /* 0x0003e002030085a7 */ /* 0x000f2400080010ff */
[----:B----4-:R-:W-:Y:S05]  /*99f0*/  @!P0 BRA `(.L_x_25) ;  /* 0xfffffffc00f08947 */ /* 0x010fea000383ffff */
[----:B------:R-:W-:Y:S05]  /*9a00*/  BRA `(.L_x_172) ;  /* 0xffffff8000fc7947 */ /* 0x000fea000383ffff */
.L_x_28:
[----:B-1----:R-:W-:-:S07]  /*9a10*/  MOV R2, UR33 ;  /* 0x0000002100027c02 */ /* 0x002fce0008000f00 */
.L_x_173:
[----:B-1----:R1:W2:Y:S02]  /*9a20*/  SYNCS.PHASECHK.TRANS64.TRYWAIT P0, [R2+URZ+0x1a0], R5 ;  /* 0x0001a005020075a7 */ /* 0x0022a400080011ff */
[----:B--2---:R-:W-:Y:S05]  /*9a30*/  @!P0 NANOSLEEP.SYNCS 0x989680 ;  /* 0x009896800000895d */ /* 0x004fea0003900000 */
[----:B------:R-:W2:Y:S02]  /*9a40*/  @!P0 SYNCS.PHASECHK.TRANS64 P0, [R2+URZ+0x1a0], R5 ;  /* 0x0001a005020085a7 */ /* 0x000ea400080010ff */
[----:B--2---:R-:W-:Y:S05]  /*9a50*/  @!P0 BRA `(.L_x_173) ;  /* 0xfffffffc00f08947 */ /* 0x004fea000383ffff */
[----:B------:R-:W-:Y:S05]  /*9a60*/  BRA `(.L_x_27) ;  /* 0xffffff8400607947 */ /* 0x000fea000383ffff */
.L_x_35:
[----:B-1----:R-:W-:-:S07]  /*9a70*/  MOV R2, UR17 ;  /* 0x0000001100027c02 */ /* 0x002fce0008000f00 */
.L_x_174:
[----:B-1----:R1:W2:Y:S02]  /*9a80*/  SYNCS.PHASECHK.TRANS64.TRYWAIT P0, [R2+URZ+0x1a0], R5 ;  /* 0x0001a005020075a7 */ /* 0x0022a400080011ff */
[----:B--2---:R-:W-:Y:S05]  /*9a90*/  @!P0 NANOSLEEP.SYNCS 0x989680 ;  /* 0x009896800000895d */ /* 0x004fea0003900000 */
[----:B------:R-:W2:Y:S02]  /*9aa0*/  @!P0 SYNCS.PHASECHK.TRANS64 P0, [R2+URZ+0x1a0], R5 ;  /* 0x0001a005020085a7 */ /* 0x000ea400080010ff */
[----:B--2---:R-:W-:Y:S05]  /*9ab0*/  @!P0 BRA `(.L_x_174) ;  /* 0xfffffffc00f08947 */ /* 0x004fea000383ffff */
[----:B------:R-:W-:Y:S05]  /*9ac0*/  BRA `(.L_x_34) ;  /* 0xffffff8800187947 */ /* 0x000fea000383ffff */
.L_x_40:
[----:B-1----:R1:W2:Y:S02]  /*9ad0*/  SYNCS.PHASECHK.TRANS64.TRYWAIT P0, [R2+URZ+0x370], R3 ;  /* 0x00037003020075a7 */ /* 0x0022a400080011ff */
[----:B--2---:R-:W-:Y:S05]  /*9ae0*/  @!P0 NANOSLEEP.SYNCS 0x989680 ;  /* 0x009896800000895d */ /* 0x004fea0003900000 */
[----:B------:R-:W2:Y:S02]  /*9af0*/  @!P0 SYNCS.PHASECHK.TRANS64 P0, [R2+URZ+0x370], R3 ;  /* 0x00037003020085a7 */ /* 0x000ea400080010ff */
[----:B--2---:R-:W-:Y:S05]  /*9b00*/  @!P0 BRA `(.L_x_40) ;  /* 0xfffffffc00f08947 */ /* 0x004fea000383ffff */
[----:B------:R-:W-:Y:S05]  /*9b10*/  BRA `(.L_x_175) ;  /* 0xffffff8800b87947 */ /* 0x000fea000383ffff */
.L_x_44:
[----:B---3--:R-:W-:-:S07]  /*9b20*/  MOV R0, UR4 ;  /* 0x0000000400007c02 */ /* 0x008fce0008000f00 */
.L_x_176:
[----:B-1----:R1:W2:Y:S02]  /*9b30*/  SYNCS.PHASECHK.TRANS64.TRYWAIT P0, [R0+URZ], R3 ;  /* 0x00000003000075a7 */ /* 0x0022a400080011ff */
[----:B--2---:R-:W-:Y:S05]  /*9b40*/  @!P0 NANOSLEEP.SYNCS 0x989680 ;  /* 0x009896800000895d */ /* 0x004fea0003900000 */
[----:B------:R-:W2:Y:S02]  /*9b50*/  @!P0 SYNCS.PHASECHK.TRANS64 P0, [R0+URZ], R3 ;  /* 0x00000003000085a7 */ /* 0x000ea400080010ff */
[----:B--2---:R-:W-:Y:S05]  /*9b60*/  @!P0 BRA `(.L_x_176) ;  /* 0xfffffffc00f08947 */ /* 0x004fea000383ffff */
[----:B------:R-:W-:Y:S05]  /*9b70*/  BRA `(.L_x_177) ;  /* 0xffffff9000287947 */ /* 0x000fea000383ffff */
.L_x_45:
[----:B---3--:R-:W-:-:S07]  /*9b80*/  MOV R0, UR4 ;  /* 0x0000000400007c02 */ /* 0x008fce0008000f00 */
.L_x_178:
[----:B-1----:R1:W2:Y:S02]  /*9b90*/  SYNCS.PHASECHK.TRANS64.TRYWAIT P0, [R0+URZ], R3 ;  /* 0x00000003000075a7 */ /* 0x0022a400080011ff */
[----:B--2---:R-:W-:Y:S05]  /*9ba0*/  @!P0 NANOSLEEP.SYNCS 0x989680 ;  /* 0x009896800000895d */ /* 0x004fea0003900000 */
[----:B------:R-:W2:Y:S02]  /*9bb0*/  @!P0 SYNCS.PHASECHK.TRANS64 P0, [R0+URZ], R3 ;  /* 0x00000003000085a7 */ /* 0x000ea400080010ff */
[----:B--2---:R-:W-:Y:S05]  /*9bc0*/  @!P0 BRA `(.L_x_178) ;  /* 0xfffffffc00f08947 */ /* 0x004fea000383ffff */
[----:B------:R-:W-:Y:S05]  /*9bd0*/  BRA `(.L_x_179) ;  /* 0xffffff9000347947 */ /* 0x000fea000383ffff */
.L_x_46:
[----:B---3--:R-:W-:-:S07]  /*9be0*/  MOV R0, UR4 ;  /* 0x0000000400007c02 */ /* 0x008fce0008000f00 */
.L_x_180:
[----:B-1----:R1:W2:Y:S02]  /*9bf0*/  SYNCS.PHASECHK.TRANS64.TRYWAIT P0, [R0+URZ], R3 ;  /* 0x00000003000075a7 */ /* 0x0022a400080011ff */
[----:B--2---:R-:W-:Y:S05]  /*9c00*/  @!P0 NANOSLEEP.SYNCS 0x989680 ;  /* 0x009896800000895d */ /* 0x004fea0003900000 */
[----:B------:R-:W2:Y:S02]  /*9c10*/  @!P0 SYNCS.PHASECHK.TRANS64 P0, [R0+URZ], R3 ;  /* 0x00000003000085a7 */ /* 0x000ea400080010ff */
[----:B--2---:R-:W-:Y:S05]  /*9c20*/  @!P0 BRA `(.L_x_180) ;  /* 0xfffffffc00f08947 */ /* 0x004fea000383ffff */
[----:B------:R-:W-:Y:S05]  /*9c30*/  BRA `(.L_x_181) ;  /* 0xffffff9000407947 */ /* 0x000fea000383ffff */
.L_x_47:
[----:B---3--:R-:W-:-:S07]  /*9c40*/  MOV R0, UR4 ;  /* 0x0000000400007c02 */ /* 0x008fce0008000f00 */
.L_x_182:
[----:B-1----:R1:W2:Y:S02]  /*9c50*/  SYNCS.PHASECHK.TRANS64.TRYWAIT P0, [R0+URZ], R3 ;  /* 0x00000003000075a7 */ /* 0x0022a400080011ff */
[----:B--2---:R-:W-:Y:S05]  /*9c60*/  @!P0 NANOSLEEP.SYNCS 0x989680 ;  /* 0x009896800000895d */ /* 0x004fea0003900000 */
[----:B------:R-:W2:Y:S02]  /*9c70*/  @!P0 SYNCS.PHASECHK.TRANS64 P0, [R0+URZ], R3 ;  /* 0x00000003000085a7 */ /* 0x000ea400080010ff */
[----:B--2---:R-:W-:Y:S05]  /*9c80*/  @!P0 BRA `(.L_x_182) ;  /* 0xfffffffc00f08947 */ /* 0x004fea000383ffff */
[----:B------:R-:W-:Y:S05]  /*9c90*/  BRA `(.L_x_183) ;  /* 0xffffff90004c7947 */ /* 0x000fea000383ffff */
.L_x_48:
[----:B---3--:R-:W-:-:S07]  /*9ca0*/  MOV R0, UR4 ;  /* 0x0000000400007c02 */ /* 0x008fce0008000f00 */
.L_x_184:
[----:B-1----:R1:W2:Y:S02]  /*9cb0*/  SYNCS.PHASECHK.TRANS64.TRYWAIT P0, [R0+URZ], R3 ;  /* 0x00000003000075a7 */ /* 0x0022a400080011ff */
[----:B--2---:R-:W-:Y:S05]  /*9cc0*/  @!P0 NANOSLEEP.SYNCS 0x989680 ;  /* 0x009896800000895d */ /* 0x004fea0003900000 */
[----:B------:R-:W2:Y:S02]  /*9cd0*/  @!P0 SYNCS.PHASECHK.TRANS64 P0, [R0+URZ], R3 ;  /* 0x00000003000085a7 */ /* 0x000ea400080010ff */
[----:B--2---:R-:W-:Y:S05]  /*9ce0*/  @!P0 BRA `(.L_x_184) ;  /* 0xfffffffc00f08947 */ /* 0x004fea000383ffff */
[----:B------:R-:W-:Y:S05]  /*9cf0*/  BRA `(.L_x_185) ;  /* 0xffffff9000587947 */ /* 0x000fea000383ffff */
.L_x_49:
[----:B---3--:R-:W-:-:S07]  /*9d00*/  MOV R0, UR4 ;  /* 0x0000000400007c02 */ /* 0x008fce0008000f00 */
.L_x_186:
[----:B-1----:R1:W2:Y:S02]  /*9d10*/  SYNCS.PHASECHK.TRANS64.TRYWAIT P0, [R0+URZ], R3 ;  /* 0x00000003000075a7 */ /* 0x0022a400080011ff */
[----:B--2---:R-:W-:Y:S05]  /*9d20*/  @!P0 NANOSLEEP.SYNCS 0x989680 ;  /* 0x009896800000895d */ /* 0x004fea0003900000 */
[----:B------:R-:W2:Y:S02]  /*9d30*/  @!P0 SYNCS.PHASECHK.TRANS64 P0, [R0+URZ], R3 ;  /* 0x00000003000085a7 */ /* 0x000ea400080010ff */
[----:B--2---:R-:W-:Y:S05]  /*9d40*/  @!P0 BRA `(.L_x_186) ;  /* 0xfffffffc00f08947 */ /* 0x004fea000383ffff */
[----:B------:R-:W-:Y:S05]  /*9d50*/  BRA `(.L_x_187) ;  /* 0xffffff9000647947 */ /* 0x000fea000383ffff */
.L_x_50:
[----:B---3--:R-:W-:-:S07]  /*9d60*/  MOV R0, UR4 ;  /* 0x0000000400007c02 */ /* 0x008fce0008000f00 */
.L_x_188:
[----:B-1----:R1:W2:Y:S02]  /*9d70*/  SYNCS.PHASECHK.TRANS64.TRYWAIT P0, [R0+URZ], R3 ;  /* 0x00000003000075a7 */ /* 0x0022a400080011ff */
[----:B--2---:R-:W-:Y:S05]  /*9d80*/  @!P0 NANOSLEEP.SYNCS 0x989680 ;  /* 0x009896800000895d */ /* 0x004fea0003900000 */
[----:B------:R-:W2:Y:S02]  /*9d90*/  @!P0 SYNCS.PHASECHK.TRANS64 P0, [R0+URZ], R3 ;  /* 0x00000003000085a7 */ /* 0x000ea400080010ff */
[----:B--2---:R-:W-:Y:S05]  /*9da0*/  @!P0 BRA `(.L_x_188) ;  /* 0xfffffffc00f08947 */ /* 0x004fea000383ffff */
[----:B------:R-:W-:Y:S05]  /*9db0*/  BRA `(.L_x_189) ;  /* 0xffffff9000707947 */ /* 0x000fea000383ffff */
.L_x_51:
[----:B---3--:R-:W-:-:S07]  /*9dc0*/  MOV R0, UR4 ;  /* 0x0000000400007c02 */ /* 0x008fce0008000f00 */
.L_x_190:
[----:B-1----:R1:W2:Y:S02]  /*9dd0*/  SYNCS.PHASECHK.TRANS64.TRYWAIT P0, [R0+URZ], R3 ;  /* 0x00000003000075a7 */ /* 0x0022a400080011ff */
[----:B--2---:R-:W-:Y:S05]  /*9de0*/  @!P0 NANOSLEEP.SYNCS 0x989680 ;  /* 0x009896800000895d */ /* 0x004fea0003900000 */
[----:B------:R-:W2:Y:S02]  /*9df0*/  @!P0 SYNCS.PHASECHK.TRANS64 P0, [R0+URZ], R3 ;  /* 0x00000003000085a7 */ /* 0x000ea400080010ff */
[----:B--2---:R-:W-:Y:S05]  /*9e00*/  @!P0 BRA `(.L_x_190) ;  /* 0xfffffffc00f08947 */ /* 0x004fea000383ffff */
[----:B------:R-:W-:Y:S05]  /*9e10*/  BRA `(.L_x_191) ;  /* 0xffffff90007c7947 */ /* 0x000fea000383ffff */
.L_x_52:
[----:B---3--:R-:W-:-:S07]  /*9e20*/  MOV R0, UR4 ;  /* 0x0000000400007c02 */ /* 0x008fce0008000f00 */
.L_x_192:
[----:B-1----:R1:W2:Y:S02]  /*9e30*/  SYNCS.PHASECHK.TRANS64.TRYWAIT P0, [R0+URZ], R3 ;  /* 0x00000003000075a7 */ /* 0x0022a400080011ff */
[----:B--2---:R-:W-:Y:S05]  /*9e40*/  @!P0 NANOSLEEP.SYNCS 0x989680 ;  /* 0x009896800000895d */ /* 0x004fea0003900000 */
[----:B------:R-:W2:Y:S02]  /*9e50*/  @!P0 SYNCS.PHASECHK.TRANS64 P0, [R0+URZ], R3 ;  /* 0x00000003000085a7 */ /* 0x000ea400080010ff */
[----:B--2---:R-:W-:Y:S05]  /*9e60*/  @!P0 BRA `(.L_x_192) ;  /* 0xfffffffc00f08947 */ /* 0x004fea000383ffff */
[----:B------:R-:W-:Y:S05]  /*9e70*/  BRA `(.L_x_193) ;  /* 0xffffff9000887947 */ /* 0x000fea000383ffff */
.L_x_53:
[----:B---3--:R-:W-:-:S07]  /*9e80*/  MOV R0, UR4 ;  /* 0x0000000400007c02 */ /* 0x008fce0008000f00 */
.L_x_194:
[----:B-1----:R1:W2:Y:S02]  /*9e90*/  SYNCS.PHASECHK.TRANS64.TRYWAIT P0, [R0+URZ], R3 ;  /* 0x00000003000075a7 */ /* 0x0022a400080011ff */
[----:B--2---:R-:W-:Y:S05]  /*9ea0*/  @!P0 NANOSLEEP.SYNCS 0x989680 ;  /* 0x009896800000895d */ /* 0x004fea0003900000 */
[----:B------:R-:W2:Y:S02]  /*9eb0*/  @!P0 SYNCS.PHASECHK.TRANS64 P0, [R0+URZ], R3 ;  /* 0x00000003000085a7 */ /* 0x000ea400080010ff */
[----:B--2---:R-:W-:Y:S05]  /*9ec0*/  @!P0 BRA `(.L_x_194) ;  /* 0xfffffffc00f08947 */ /* 0x004fea000383ffff */
[----:B------:R-:W-:Y:S05]  /*9ed0*/  BRA `(.L_x_195) ;  /* 0xffffff9000947947 */ /* 0x000fea000383ffff */
.L_x_54:
[----:B---3--:R-:W-:-:S07]  /*9ee0*/  MOV R0, UR4 ;  /* 0x0000000400007c02 */ /* 0x008fce0008000f00 */
.L_x_196:
[----:B-1----:R1:W2:Y:S02]  /*9ef0*/  SYNCS.PHASECHK.TRANS64.TRYWAIT P0, [R0+URZ], R3 ;  /* 0x00000003000075a7 */ /* 0x0022a400080011ff */
[----:B--2---:R-:W-:Y:S05]  /*9f00*/  @!P0 NANOSLEEP.SYNCS 0x989680 ;  /* 0x009896800000895d */ /* 0x004fea0003900000 */
[----:B------:R-:W2:Y:S02]  /*9f10*/  @!P0 SYNCS.PHASECHK.TRANS64 P0, [R0+URZ], R3 ;  /* 0x00000003000085a7 */ /* 0x000ea400080010ff */
[----:B--2---:R-:W-:Y:S05]  /*9f20*/  @!P0 BRA `(.L_x_196) ;  /* 0xfffffffc00f08947 */ /* 0x004fea000383ffff */
[----:B------:R-:W-:Y:S05]  /*9f30*/  BRA `(.L_x_197) ;  /* 0xffffff9000a07947 */ /* 0x000fea000383ffff */
.L_x_55:
[----:B---3--:R-:W-:-:S07]  /*9f40*/  MOV R0, UR4 ;  /* 0x0000000400007c02 */ /* 0x008fce0008000f00 */
.L_x_198:
[----:B-1----:R1:W2:Y:S02]  /*9f50*/  SYNCS.PHASECHK.TRANS64.TRYWAIT P0, [R0+URZ], R3 ;  /* 0x00000003000075a7 */ /* 0x0022a400080011ff */
[----:B--2---:R-:W-:Y:S05]  /*9f60*/  @!P0 NANOSLEEP.SYNCS 0x989680 ;  /* 0x009896800000895d */ /* 0x004fea0003900000 */
[----:B------:R-:W2:Y:S02]  /*9f70*/  @!P0 SYNCS.PHASECHK.TRANS64 P0, [R0+URZ], R3 ;  /* 0x00000003000085a7 */ /* 0x000ea400080010ff */
[----:B--2---:R-:W-:Y:S05]  /*9f80*/  @!P0 BRA `(.L_x_198) ;  /* 0xfffffffc00f08947 */ /* 0x004fea000383ffff */
[----:B------:R-:W-:Y:S05]  /*9f90*/  BRA `(.L_x_199) ;  /* 0xffffff9000ac7947 */ /* 0x000fea000383ffff */
.L_x_56:
[----:B---3--:R-:W-:-:S07]  /*9fa0*/  MOV R0, UR4 ;  /* 0x0000000400007c02 */ /* 0x008fce0008000f00 */
.L_x_200:
[----:B-1----:R1:W2:Y:S02]  /*9fb0*/  SYNCS.PHASECHK.TRANS64.TRYWAIT P0, [R0+URZ], R3 ;  /* 0x00000003000075a7 */ /* 0x0022a400080011ff */
[----:B--2---:R-:W-:Y:S05]  /*9fc0*/  @!P0 NANOSLEEP.SYNCS 0x989680 ;  /* 0x009896800000895d */ /* 0x004fea0003900000 */
[----:B------:R-:W2:Y:S02]  /*9fd0*/  @!P0 SYNCS.PHASECHK.TRANS64 P0, [R0+URZ], R3 ;  /* 0x00000003000085a7 */ /* 0x000ea400080010ff */
[----:B--2---:R-:W-:Y:S05]  /*9fe0*/  @!P0 BRA `(.L_x_200) ;  /* 0xfffffffc00f08947 */ /* 0x004fea000383ffff */
[----:B------:R-:W-:Y:S05]  /*9ff0*/  BRA `(.L_x_201) ;  /* 0xffffff9000b87947 */ /* 0x000fea000383ffff */
.L_x_57:
[----:B---3--:R-:W-:-:S07]  /*a000*/  MOV R0, UR4 ;  /* 0x0000000400007c02 */ /* 0x008fce0008000f00 */
.L_x_202:
[----:B-1----:R1:W2:Y:S02]  /*a010*/  SYNCS.PHASECHK.TRANS64.TRYWAIT P0, [R0+URZ], R3 ;  /* 0x00000003000075a7 */ /* 0x0022a400080011ff */
[----:B--2---:R-:W-:Y:S05]  /*a020*/  @!P0 NANOSLEEP.SYNCS 0x989680 ;  /* 0x009896800000895d */ /* 0x004fea0003900000 */
[----:B------:R-:W2:Y:S02]  /*a030*/  @!P0 SYNCS.PHASECHK.TRANS64 P0, [R0+URZ], R3 ;  /* 0x00000003000085a7 */ /* 0x000ea400080010ff */
[----:B--2---:R-:W-:Y:S05]  /*a040*/  @!P0 BRA `(.L_x_202) ;  /* 0xfffffffc00f08947 */ /* 0x004fea000383ffff */
[----:B------:R-:W-:Y:S05]  /*a050*/  BRA `(.L_x_203) ;  /* 0xffffff9000c47947 */ /* 0x000fea000383ffff */
.L_x_58:
[----:B---3--:R-:W-:-:S07]  /*a060*/  MOV R0, UR4 ;  /* 0x0000000400007c02 */ /* 0x008fce0008000f00 */
.L_x_204:
[----:B-1----:R1:W2:Y:S02]  /*a070*/  SYNCS.PHASECHK.TRANS64.TRYWAIT P0, [R0+URZ], R3 ;  /* 0x00000003000075a7 */ /* 0x0022a400080011ff */
[----:B--2---:R-:W-:Y:S05]  /*a080*/  @!P0 NANOSLEEP.SYNCS 0x989680 ;  /* 0x009896800000895d */ /* 0x004fea0003900000 */
[----:B------:R-:W2:Y:S02]  /*a090*/  @!P0 SYNCS.PHASECHK.TRANS64 P0, [R0+URZ], R3 ;  /* 0x00000003000085a7 */ /* 0x000ea400080010ff */
[----:B--2---:R-:W-:Y:S05]  /*a0a0*/  @!P0 BRA `(.L_x_204) ;  /* 0xfffffffc00f08947 */ /* 0x004fea000383ffff */
[----:B------:R-:W-:Y:S05]  /*a0b0*/  BRA `(.L_x_205) ;  /* 0xffffff9000d07947 */ /* 0x000fea000383ffff */
.L_x_59:
[----:B---3--:R-:W-:-:S07]  /*a0c0*/  MOV R0, UR4 ;  /* 0x0000000400007c02 */ /* 0x008fce0008000f00 */
.L_x_206:
[----:B-1----:R1:W2:Y:S02]  /*a0d0*/  SYNCS.PHASECHK.TRANS64.TRYWAIT P0, [R0+URZ], R3 ;  /* 0x00000003000075a7 */ /* 0x0022a400080011ff */
[----:B--2---:R-:W-:Y:S05]  /*a0e0*/  @!P0 NANOSLEEP.SYNCS 0x989680 ;  /* 0x009896800000895d */ /* 0x004fea0003900000 */
[----:B------:R-:W2:Y:S02]  /*a0f0*/  @!P0 SYNCS.PHASECHK.TRANS64 P0, [R0+URZ], R3 ;  /* 0x00000003000085a7 */ /* 0x000ea400080010ff */
[----:B--2---:R-:W-:Y:S05]  /*a100*/  @!P0 BRA `(.L_x_206) ;  /* 0xfffffffc00f08947 */ /* 0x004fea000383ffff */
[----:B------:R-:W-:Y:S05]  /*a110*/  BRA `(.L_x_207) ;  /* 0xffffff9000dc7947 */ /* 0x000fea000383ffff */
.L_x_60:
[----:B---3--:R-:W-:-:S07]  /*a120*/  MOV R0, UR4 ;  /* 0x0000000400007c02 */ /* 0x008fce0008000f00 */
.L_x_208:
[----:B-1----:R1:W2:Y:S02]  /*a130*/  SYNCS.PHASECHK.TRANS64.TRYWAIT P0, [R0+URZ], R3 ;  /* 0x00000003000075a7 */ /* 0x0022a400080011ff */
[----:B--2---:R-:W-:Y:S05]  /*a140*/  @!P0 NANOSLEEP.SYNCS 0x989680 ;  /* 0x009896800000895d */ /* 0x004fea0003900000 */
[----:B------:R-:W2:Y:S02]  /*a150*/  @!P0 SYNCS.PHASECHK.TRANS64 P0, [R0+URZ], R3 ;  /* 0x00000003000085a7 */ /* 0x000ea400080010ff */
[----:B--2---:R-:W-:Y:S05]  /*a160*/  @!P0 BRA `(.L_x_208) ;  /* 0xfffffffc00f08947 */ /* 0x004fea000383ffff */
[----:B------:R-:W-:Y:S05]  /*a170*/  BRA `(.L_x_209) ;  /* 0xffffff9000e87947 */ /* 0x000fea000383ffff */
.L_x_61:
[----:B---3--:R-:W-:-:S07]  /*a180*/  MOV R0, UR4 ;  /* 0x0000000400007c02 */ /* 0x008fce0008000f00 */
.L_x_210:
[----:B-1----:R1:W2:Y:S02]  /*a190*/  SYNCS.PHASECHK.TRANS64.TRYWAIT P0, [R0+URZ], R3 ;  /* 0x00000003000075a7 */ /* 0x0022a400080011ff */
[----:B--2---:R-:W-:Y:S05]  /*a1a0*/  @!P0 NANOSLEEP.SYNCS 0x989680 ;  /* 0x009896800000895d */ /* 0x004fea0003900000 */
[----:B------:R-:W2:Y:S02]  /*a1b0*/  @!P0 SYNCS.PHASECHK.TRANS64 P0, [R0+URZ], R3 ;  /* 0x00000003000085a7 */ /* 0x000ea400080010ff */
[----:B--2---:R-:W-:Y:S05]  /*a1c0*/  @!P0 BRA `(.L_x_210) ;  /* 0xfffffffc00f08947 */ /* 0x004fea000383ffff */
[----:B------:R-:W-:Y:S05]  /*a1d0*/  BRA `(.L_x_211) ;  /* 0xffffff9000f47947 */ /* 0x000fea000383ffff */
.L_x_62:
[----:B---3--:R-:W-:-:S07]  /*a1e0*/  MOV R0, UR4 ;  /* 0x0000000400007c02 */ /* 0x008fce0008000f00 */
.L_x_212:
[----:B-1----:R1:W2:Y:S02]  /*a1f0*/  SYNCS.PHASECHK.TRANS64.TRYWAIT P0, [R0+URZ], R3 ;  /* 0x00000003000075a7 */ /* 0x0022a400080011ff */
[----:B--2---:R-:W-:Y:S05]  /*a200*/  @!P0 NANOSLEEP.SYNCS 0x989680 ;  /* 0x009896800000895d */ /* 0x004fea0003900000 */
[----:B------:R-:W2:Y:S02]  /*a210*/  @!P0 SYNCS.PHASECHK.TRANS64 P0, [R0+URZ], R3 ;  /* 0x00000003000085a7 */ /* 0x000ea400080010ff */
[----:B--2---:R-:W-:Y:S05]  /*a220*/  @!P0 BRA `(.L_x_212) ;  /* 0xfffffffc00f08947 */ /* 0x004fea000383ffff */
[----:B------:R-:W-:Y:S05]  /*a230*/  BRA `(.L_x_213) ;  /* 0xffffff9400007947 */ /* 0x000fea000383ffff */
.L_x_63:
[----:B---3--:R-:W-:-:S07]  /*a240*/  MOV R0, UR4 ;  /* 0x0000000400007c02 */ /* 0x008fce0008000f00 */
.L_x_214:
[----:B-1----:R1:W2:Y:S02]  /*a250*/  SYNCS.PHASECHK.TRANS64.TRYWAIT P0, [R0+URZ], R3 ;  /* 0x00000003000075a7 */ /* 0x0022a400080011ff */
[----:B--2---:R-:W-:Y:S05]  /*a260*/  @!P0 NANOSLEEP.SYNCS 0x989680 ;  /* 0x009896800000895d */ /* 0x004fea0003900000 */
[----:B------:R-:W2:Y:S02]  /*a270*/  @!P0 SYNCS.PHASECHK.TRANS64 P0, [R0+URZ], R3 ;  /* 0x00000003000085a7 */ /* 0x000ea400080010ff */
[----:B--2---:R-:W-:Y:S05]  /*a280*/  @!P0 BRA `(.L_x_214) ;  /* 0xfffffffc00f08947 */ /* 0x004fea000383ffff */
[----:B------:R-:W-:Y:S05]  /*a290*/  BRA `(.L_x_215) ;  /* 0xffffff94000c7947 */ /* 0x000fea000383ffff */
.L_x_64:
[----:B---3--:R-:W-:-:S07]  /*a2a0*/  MOV R0, UR4 ;  /* 0x0000000400007c02 */ /* 0x008fce0008000f00 */
.L_x_216:
[----:B-1----:R1:W2:Y:S02]  /*a2b0*/  SYNCS.PHASECHK.TRANS64.TRYWAIT P0, [R0+URZ], R3 ;  /* 0x00000003000075a7 */ /* 0x0022a400080011ff */
[----:B--2---:R-:W-:Y:S05]  /*a2c0*/  @!P0 NANOSLEEP.SYNCS 0x989680 ;  /* 0x009896800000895d */ /* 0x004fea0003900000 */
[----:B------:R-:W2:Y:S02]  /*a2d0*/  @!P0 SYNCS.PHASECHK.TRANS64 P0, [R0+URZ], R3 ;  /* 0x00000003000085a7 */ /* 0x000ea400080010ff */
[----:B--2---:R-:W-:Y:S05]  /*a2e0*/  @!P0 BRA `(.L_x_216) ;  /* 0xfffffffc00f08947 */ /* 0x004fea000383ffff */
[----:B------:R-:W-:Y:S05]  /*a2f0*/  BRA `(.L_x_217) ;  /* 0xffffff9400187947 */ /* 0x000fea000383ffff */
.L_x_65:
[----:B---3--:R-:W-:-:S07]  /*a300*/  MOV R0, UR4 ;  /* 0x0000000400007c02 */ /* 0x008fce0008000f00 */
.L_x_218:
[----:B-1----:R1:W2:Y:S02]  /*a310*/  SYNCS.PHASECHK.TRANS64.TRYWAIT P0, [R0+URZ], R3 ;  /* 0x00000003000075a7 */ /* 0x0022a400080011ff */
[----:B--2---:R-:W-:Y:S05]  /*a320*/  @!P0 NANOSLEEP.SYNCS 0x989680 ;  /* 0x009896800000895d */ /* 0x004fea0003900000 */
[----:B------:R-:W2:Y:S02]  /*a330*/  @!P0 SYNCS.PHASECHK.TRANS64 P0, [R0+URZ], R3 ;  /* 0x00000003000085a7 */ /* 0x000ea400080010ff */
[----:B--2---:R-:W-:Y:S05]  /*a340*/  @!P0 BRA `(.L_x_218) ;  /* 0xfffffffc00f08947 */ /* 0x004fea000383ffff */
[----:B------:R-:W-:Y:S05]  /*a350*/  BRA `(.L_x_219) ;  /* 0xffffff9400247947 */ /* 0x000fea000383ffff */
.L_x_66:
[----:B---3--:R-:W-:-:S07]  /*a360*/  MOV R0, UR4 ;  /* 0x0000000400007c02 */ /* 0x008fce0008000f00 */
.L_x_220:
[----:B-1----:R1:W2:Y:S02]  /*a370*/  SYNCS.PHASECHK.TRANS64.TRYWAIT P0, [R0+URZ], R3 ;  /* 0x00000003000075a7 */ /* 0x0022a400080011ff */
[----:B--2---:R-:W-:Y:S05]  /*a380*/  @!P0 NANOSLEEP.SYNCS 0x989680 ;  /* 0x009896800000895d */ /* 0x004fea0003900000 */
[----:B------:R-:W2:Y:S02]  /*a390*/  @!P0 SYNCS.PHASECHK.TRANS64 P0, [R0+URZ], R3 ;  /* 0x00000003000085a7 */ /* 0x000ea400080010ff */
[----:B--2---:R-:W-:Y:S05]  /*a3a0*/  @!P0 BRA `(.L_x_220) ;  /* 0xfffffffc00f08947 */ /* 0x004fea000383ffff */
[----:B------:R-:W-:Y:S05]  /*a3b0*/  BRA `(.L_x_221) ;  /* 0xffffff9400307947 */ /* 0x000fea000383ffff */
.L_x_67:
[----:B---3--:R-:W-:-:S07]  /*a3c0*/  MOV R0, UR4 ;  /* 0x0000000400007c02 */ /* 0x008fce0008000f00 */
.L_x_222:
[----:B-1----:R1:W2:Y:S02]  /*a3d0*/  SYNCS.PHASECHK.TRANS64.TRYWAIT P0, [R0+URZ], R3 ;  /* 0x00000003000075a7 */ /* 0x0022a400080011ff */
[----:B--2---:R-:W-:Y:S05]  /*a3e0*/  @!P0 NANOSLEEP.SYNCS 0x989680 ;  /* 0x009896800000895d */ /* 0x004fea0003900000 */
[----:B------:R-:W2:Y:S02]  /*a3f0*/  @!P0 SYNCS.PHASECHK.TRANS64 P0, [R0+URZ], R3 ;  /* 0x00000003000085a7 */ /* 0x000ea400080010ff */
[----:B--2---:R-:W-:Y:S05]  /*a400*/  @!P0 BRA `(.L_x_222) ;  /* 0xfffffffc00f08947 */ /* 0x004fea000383ffff */
[----:B------:R-:W-:Y:S05]  /*a410*/  BRA `(.L_x_223) ;  /* 0xffffff94003c7947 */ /* 0x000fea000383ffff */
.L_x_68:
[----:B---3--:R-:W-:-:S07]  /*a420*/  MOV R0, UR4 ;  /* 0x0000000400007c02 */ /* 0x008fce0008000f00 */
.L_x_224:
[----:B-1----:R1:W2:Y:S02]  /*a430*/  SYNCS.PHASECHK.TRANS64.TRYWAIT P0, [R0+URZ], R3 ;  /* 0x00000003000075a7 */ /* 0x0022a400080011ff */
[----:B--2---:R-:W-:Y:S05]  /*a440*/  @!P0 NANOSLEEP.SYNCS 0x989680 ;  /* 0x009896800000895d */ /* 0x004fea0003900000 */
[----:B------:R-:W2:Y:S02]  /*a450*/  @!P0 SYNCS.PHASECHK.TRANS64 P0, [R0+URZ], R3 ;  /* 0x00000003000085a7 */ /* 0x000ea400080010ff */
[----:B--2---:R-:W-:Y:S05]  /*a460*/  @!P0 BRA `(.L_x_224) ;  /* 0xfffffffc00f08947 */ /* 0x004fea000383ffff */
[----:B------:R-:W-:Y:S05]  /*a470*/  BRA `(.L_x_225) ;  /* 0xffffff9400487947 */ /* 0x000fea000383ffff */
.L_x_69:
[----:B---3--:R-:W-:-:S07]  /*a480*/  MOV R0, UR4 ;  /* 0x0000000400007c02 */ /* 0x008fce0008000f00 */
.L_x_226:
[----:B-1----:R1:W2:Y:S02]  /*a490*/  SYNCS.PHASECHK.TRANS64.TRYWAIT P0, [R0+URZ], R3 ;  /* 0x00000003000075a7 */ /* 0x0022a400080011ff */
[----:B--2---:R-:W-:Y:S05]  /*a4a0*/  @!P0 NANOSLEEP.SYNCS 0x989680 ;  /* 0x009896800000895d */ /* 0x004fea0003900000 */
[----:B------:R-:W2:Y:S02]  /*a4b0*/  @!P0 SYNCS.PHASECHK.TRANS64 P0, [R0+URZ], R3 ;  /* 0x00000003000085a7 */ /* 0x000ea400080010ff */
[----:B--2---:R-:W-:Y:S05]  /*a4c0*/  @!P0 BRA `(.L_x_226) ;  /* 0xfffffffc00f08947 */ /* 0x004fea000383ffff */
[----:B------:R-:W-:Y:S05]  /*a4d0*/  BRA `(.L_x_227) ;  /* 0xffffff9400547947 */ /* 0x000fea000383ffff */
.L_x_70:
[----:B---3--:R-:W-:-:S07]  /*a4e0*/  MOV R0, UR4 ;  /* 0x0000000400007c02 */ /* 0x008fce0008000f00 */
.L_x_228:
[----:B-1----:R1:W2:Y:S02]  /*a4f0*/  SYNCS.PHASECHK.TRANS64.TRYWAIT P0, [R0+URZ], R3 ;  /* 0x00000003000075a7 */ /* 0x0022a400080011ff */
[----:B--2---:R-:W-:Y:S05]  /*a500*/  @!P0 NANOSLEEP.SYNCS 0x989680 ;  /* 0x009896800000895d */ /* 0x004fea0003900000 */
[----:B------:R-:W2:Y:S02]  /*a510*/  @!P0 SYNCS.PHASECHK.TRANS64 P0, [R0+URZ], R3 ;  /* 0x00000003000085a7 */ /* 0x000ea400080010ff */
[----:B--2---:R-:W-:Y:S05]  /*a520*/  @!P0 BRA `(.L_x_228) ;  /* 0xfffffffc00f08947 */ /* 0x004fea000383ffff */
[----:B------:R-:W-:Y:S05]  /*a530*/  BRA `(.L_x_229) ;  /* 0xffffff9400607947 */ /* 0x000fea000383ffff */
.L_x_71:
[----:B---3--:R-:W-:-:S07]  /*a540*/  MOV R0, UR4 ;  /* 0x0000000400007c02 */ /* 0x008fce0008000f00 */
.L_x_230:
[----:B-1----:R1:W2:Y:S02]  /*a550*/  SYNCS.PHASECHK.TRANS64.TRYWAIT P0, [R0+URZ], R3 ;  /* 0x00000003000075a7 */ /* 0x0022a400080011ff */
[----:B--2---:R-:W-:Y:S05]  /*a560*/  @!P0 NANOSLEEP.SYNCS 0x989680 ;  /* 0x009896800000895d */ /* 0x004fea0003900000 */
[----:B------:R-:W2:Y:S02]  /*a570*/  @!P0 SYNCS.PHASECHK.TRANS64 P0, [R0+URZ], R3 ;  /* 0x00000003000085a7 */ /* 0x000ea400080010ff */
[----:B--2---:R-:W-:Y:S05]  /*a580*/  @!P0 BRA `(.L_x_230) ;  /* 0xfffffffc00f08947 */ /* 0x004fea000383ffff */
[----:B------:R-:W-:Y:S05]  /*a590*/  BRA `(.L_x_231) ;  /* 0xffffff94006c7947 */ /* 0x000fea000383ffff */
.L_x_72:
[----:B---3--:R-:W-:-:S07]  /*a5a0*/  MOV R0, UR4 ;  /* 0x0000000400007c02 */ /* 0x008fce0008000f00 */
.L_x_232:
[----:B-1----:R1:W2:Y:S02]  /*a5b0*/  SYNCS.PHASECHK.TRANS64.TRYWAIT P0, [R0+URZ], R3 ;  /* 0x00000003000075a7 */ /* 0x0022a400080011ff */
[----:B--2---:R-:W-:Y:S05]  /*a5c0*/  @!P0 NANOSLEEP.SYNCS 0x989680 ;  /* 0x009896800000895d */ /* 0x004fea0003900000 */
[----:B------:R-:W2:Y:S02]  /*a5d0*/  @!P0 SYNCS.PHASECHK.TRANS64 P0, [R0+URZ], R3 ;  /* 0x00000003000085a7 */ /* 0x000ea400080010ff */
[----:B--2---:R-:W-:Y:S05]  /*a5e0*/  @!P0 BRA `(.L_x_232) ;  /* 0xfffffffc00f08947 */ /* 0x004fea000383ffff */
[----:B------:R-:W-:Y:S05]  /*a5f0*/  BRA `(.L_x_233) ;  /* 0xffffff9400787947 */ /* 0x000fea000383ffff */
.L_x_73:
[----:B---3--:R-:W-:-:S07]  /*a600*/  MOV R0, UR4 ;  /* 0x0000000400007c02 */ /* 0x008fce0008000f00 */
.L_x_234:
[----:B-1----:R1:W2:Y:S02]  /*a610*/  SYNCS.PHASECHK.TRANS64.TRYWAIT P0, [R0+URZ], R3 ;  /* 0x00000003000075a7 */ /* 0x0022a400080011ff */
[----:B--2---:R-:W-:Y:S05]  /*a620*/  @!P0 NANOSLEEP.SYNCS 0x989680 ;  /* 0x009896800000895d */ /* 0x004fea0003900000 */
[----:B------:R-:W2:Y:S02]  /*a630*/  @!P0 SYNCS.PHASECHK.TRANS64 P0, [R0+URZ], R3 ;  /* 0x00000003000085a7 */ /* 0x000ea400080010ff */
[----:B--2---:R-:W-:Y:S05]  /*a640*/  @!P0 BRA `(.L_x_234) ;  /* 0xfffffffc00f08947 */ /* 0x004fea000383ffff */
[----:B------:R-:W-:Y:S05]  /*a650*/  BRA `(.L_x_235) ;  /* 0xffffff9400847947 */ /* 0x000fea000383ffff */
.L_x_74:
[----:B---3--:R-:W-:-:S07]  /*a660*/  MOV R0, UR4 ;  /* 0x0000000400007c02 */ /* 0x008fce0008000f00 */
.L_x_236:
[----:B-1----:R1:W2:Y:S02]  /*a670*/  SYNCS.PHASECHK.TRANS64.TRYWAIT P0, [R0+URZ], R3 ;  /* 0x00000003000075a7 */ /* 0x0022a400080011ff */
[----:B--2---:R-:W-:Y:S05]  /*a680*/  @!P0 NANOSLEEP.SYNCS 0x989680 ;  /* 0x009896800000895d */ /* 0x004fea0003900000 */
[----:B------:R-:W2:Y:S02]  /*a690*/  @!P0 SYNCS.PHASECHK.TRANS64 P0, [R0+URZ], R3 ;  /* 0x00000003000085a7 */ /* 0x000ea400080010ff */
[----:B--2---:R-:W-:Y:S05]  /*a6a0*/  @!P0 BRA `(.L_x_236) ;  /* 0xfffffffc00f08947 */ /* 0x004fea000383ffff */
[----:B------:R-:W-:Y:S05]  /*a6b0*/  BRA `(.L_x_237) ;  /* 0xffffff9400907947 */ /* 0x000fea000383ffff */
.L_x_75:
[----:B---3--:R-:W-:-:S07]  /*a6c0*/  MOV R0, UR4 ;  /* 0x0000000400007c02 */ /* 0x008fce0008000f00 */
.L_x_238:
[----:B-1----:R1:W2:Y:S02]  /*a6d0*/  SYNCS.PHASECHK.TRANS64.TRYWAIT P0, [R0+URZ], R3 ;  /* 0x00000003000075a7 */ /* 0x0022a400080011ff */
[----:B--2---:R-:W-:Y:S05]  /*a6e0*/  @!P0 NANOSLEEP.SYNCS 0x989680 ;  /* 0x009896800000895d */ /* 0x004fea0003900000 */
[----:B------:R-:W2:Y:S02]  /*a6f0*/  @!P0 SYNCS.PHASECHK.TRANS64 P0, [R0+URZ], R3 ;  /* 0x00000003000085a7 */ /* 0x000ea400080010ff */
[----:B--2---:R-:W-:Y:S05]  /*a700*/  @!P0 BRA `(.L_x_238) ;  /* 0xfffffffc00f08947 */ /* 0x004fea000383ffff */
[----:B------:R-:W-:Y:S05]  /*a710*/  BRA `(.L_x_239) ;  /* 0xffffff94009c7947 */ /* 0x000fea000383ffff */
.L_x_76:
[----:B---3--:R-:W-:-:S07]  /*a720*/  MOV R0, UR4 ;  /* 0x0000000400007c02 */ /* 0x008fce0008000f00 */
.L_x_240:
[----:B-1----:R1:W2:Y:S02]  /*a730*/  SYNCS.PHASECHK.TRANS64.TRYWAIT P0, [R0+URZ], R3 ;  /* 0x00000003000075a7 */ /* 0x0022a400080011ff */
[----:B--2---:R-:W-:Y:S05]  /*a740*/  @!P0 NANOSLEEP.SYNCS 0x989680 ;  /* 0x009896800000895d */ /* 0x004fea0003900000 */
[----:B------:R-:W2:Y:S02]  /*a750*/  @!P0 SYNCS.PHASECHK.TRANS64 P0, [R0+URZ], R3 ;  /* 0x00000003000085a7 */ /* 0x000ea400080010ff */
[----:B--2---:R-:W-:Y:S05]  /*a760*/  @!P0 BRA `(.L_x_240) ;  /* 0xfffffffc00f08947 */ /* 0x004fea000383ffff */
[----:B------:R-:W-:Y:S05]  /*a770*/  BRA `(.L_x_241) ;  /* 0xffffff9400a87947 */ /* 0x000fea000383ffff */
.L_x_77:
[----:B---3--:R-:W-:-:S07]  /*a780*/  MOV R0, UR4 ;  /* 0x0000000400007c02 */ /* 0x008fce0008000f00 */
.L_x_242:
[----:B-1----:R1:W2:Y:S02]  /*a790*/  SYNCS.PHASECHK.TRANS64.TRYWAIT P0, [R0+URZ], R3 ;  /* 0x00000003000075a7 */ /* 0x0022a400080011ff */
[----:B--2---:R-:W-:Y:S05]  /*a7a0*/  @!P0 NANOSLEEP.SYNCS 0x989680 ;  /* 0x009896800000895d */ /* 0x004fea0003900000 */
[----:B------:R-:W2:Y:S02]  /*a7b0*/  @!P0 SYNCS.PHASECHK.TRANS64 P0, [R0+URZ], R3 ;  /* 0x00000003000085a7 */ /* 0x000ea400080010ff */
[----:B--2---:R-:W-:Y:S05]  /*a7c0*/  @!P0 BRA `(.L_x_242) ;  /* 0xfffffffc00f08947 */ /* 0x004fea000383ffff */
[----:B------:R-:W-:Y:S05]  /*a7d0*/  BRA `(.L_x_243) ;  /* 0xffffff9400b47947 */ /* 0x000fea000383ffff */
.L_x_78:
[----:B---3--:R-:W-:-:S07]  /*a7e0*/  MOV R0, UR4 ;  /* 0x0000000400007c02 */ /* 0x008fce0008000f00 */
.L_x_244:
[----:B-1----:R1:W2:Y:S02]  /*a7f0*/  SYNCS.PHASECHK.TRANS64.TRYWAIT P0, [R0+URZ], R3 ;  /* 0x00000003000075a7 */ /* 0x0022a400080011ff */
[----:B--2---:R-:W-:Y:S05]  /*a800*/  @!P0 NANOSLEEP.SYNCS 0x989680 ;  /* 0x009896800000895d */ /* 0x004fea0003900000 */
[----:B------:R-:W2:Y:S02]  /*a810*/  @!P0 SYNCS.PHASECHK.TRANS64 P0, [R0+URZ], R3 ;  /* 0x00000003000085a7 */ /* 0x000ea400080010ff */
[----:B--2---:R-:W-:Y:S05]  /*a820*/  @!P0 BRA `(.L_x_244) ;  /* 0xfffffffc00f08947 */ /* 0x004fea000383ffff */
[----:B------:R-:W-:Y:S05]  /*a830*/  BRA `(.L_x_245) ;  /* 0xffffff9400c07947 */ /* 0x000fea000383ffff */
.L_x_79:
[----:B---3--:R-:W-:-:S07]  /*a840*/  MOV R0, UR4 ;  /* 0x0000000400007c02 */ /* 0x008fce0008000f00 */
.L_x_246:
[----:B-1----:R1:W2:Y:S02]  /*a850*/  SYNCS.PHASECHK.TRANS64.TRYWAIT P0, [R0+URZ], R3 ;  /* 0x00000003000075a7 */ /* 0x0022a400080011ff */
[----:B--2---:R-:W-:Y:S05]  /*a860*/  @!P0 NANOSLEEP.SYNCS 0x989680 ;  /* 0x009896800000895d */ /* 0x004fea0003900000 */
[----:B------:R-:W2:Y:S02]  /*a870*/  @!P0 SYNCS.PHASECHK.TRANS64 P0, [R0+URZ], R3 ;  /* 0x00000003000085a7 */ /* 0x000ea400080010ff */
[----:B--2---:R-:W-:Y:S05]  /*a880*/  @!P0 BRA `(.L_x_246) ;  /* 0xfffffffc00f08947 */ /* 0x004fea000383ffff */
[----:B------:R-:W-:Y:S05]  /*a890*/  BRA `(.L_x_247) ;  /* 0xffffff9400cc7947 */ /* 0x000fea000383ffff */
.L_x_80:
[----:B---3--:R-:W-:-:S07]  /*a8a0*/  MOV R0, UR4 ;  /* 0x0000000400007c02 */ /* 0x008fce0008000f00 */
.L_x_248:
[----:B-1----:R1:W2:Y:S02]  /*a8b0*/  SYNCS.PHASECHK.TRANS64.TRYWAIT P0, [R0+URZ], R3 ;  /* 0x00000003000075a7 */ /* 0x0022a400080011ff */
[----:B--2---:R-:W-:Y:S05]  /*a8c0*/  @!P0 NANOSLEEP.SYNCS 0x989680 ;  /* 0x009896800000895d */ /* 0x004fea0003900000 */
[----:B------:R-:W2:Y:S02]  /*a8d0*/  @!P0 SYNCS.PHASECHK.TRANS64 P0, [R0+URZ], R3 ;  /* 0x00000003000085a7 */ /* 0x000ea400080010ff */
[----:B--2---:R-:W-:Y:S05]  /*a8e0*/  @!P0 BRA `(.L_x_248) ;  /* 0xfffffffc00f08947 */ /* 0x004fea000383ffff */
[----:B------:R-:W-:Y:S05]  /*a8f0*/  BRA `(.L_x_249) ;  /* 0xffffff9400d87947 */ /* 0x000fea000383ffff */
.L_x_81:
[----:B---3--:R-:W-:-:S07]  /*a900*/  MOV R0, UR4 ;  /* 0x0000000400007c02 */ /* 0x008fce0008000f00 */
.L_x_250:
[----:B-1----:R1:W2:Y:S02]  /*a910*/  SYNCS.PHASECHK.TRANS64.TRYWAIT P0, [R0+URZ], R3 ;  /* 0x00000003000075a7 */ /* 0x0022a400080011ff */
[----:B--2---:R-:W-:Y:S05]  /*a920*/  @!P0 NANOSLEEP.SYNCS 0x989680 ;  /* 0x009896800000895d */ /* 0x004fea0003900000 */
[----:B------:R-:W2:Y:S02]  /*a930*/  @!P0 SYNCS.PHASECHK.TRANS64 P0, [R0+URZ], R3 ;  /* 0x00000003000085a7 */ /* 0x000ea400080010ff */
[----:B--2---:R-:W-:Y:S05]  /*a940*/  @!P0 BRA `(.L_x_250) ;  /* 0xfffffffc00f08947 */ /* 0x004fea000383ffff */
[----:B------:R-:W-:Y:S05]  /*a950*/  BRA `(.L_x_251) ;  /* 0xffffff9400e47947 */ /* 0x000fea000383ffff */
.L_x_82:
[----:B---3--:R-:W-:-:S07]  /*a960*/  MOV R0, UR4 ;  /* 0x0000000400007c02 */ /* 0x008fce0008000f00 */
.L_x_252:
[----:B-1----:R1:W2:Y:S02]  /*a970*/  SYNCS.PHASECHK.TRANS64.TRYWAIT P0, [R0+URZ], R3 ;  /* 0x00000003000075a7 */ /* 0x0022a400080011ff */
[----:B--2---:R-:W-:Y:S05]  /*a980*/  @!P0 NANOSLEEP.SYNCS 0x989680 ;  /* 0x009896800000895d */ /* 0x004fea0003900000 */
[----:B------:R-:W2:Y:S02]  /*a990*/  @!P0 SYNCS.PHASECHK.TRANS64 P0, [R0+URZ], R3 ;  /* 0x00000003000085a7 */ /* 0x000ea400080010ff */
[----:B--2---:R-:W-:Y:S05]  /*a9a0*/  @!P0 BRA `(.L_x_252) ;  /* 0xfffffffc00f08947 */ /* 0x004fea000383ffff */
[----:B------:R-:W-:Y:S05]  /*a9b0*/  BRA `(.L_x_253) ;  /* 0xffffff9400f07947 */ /* 0x000fea000383ffff */
.L_x_83:
[----:B---3--:R-:W-:-:S07]  /*a9c0*/  MOV R0, UR4 ;  /* 0x0000000400007c02 */ /* 0x008fce0008000f00 */
.L_x_254:
[----:B-1----:R1:W2:Y:S02]  /*a9d0*/  SYNCS.PHASECHK.TRANS64.TRYWAIT P0, [R0+URZ], R3 ;  /* 0x00000003000075a7 */ /* 0x0022a400080011ff */
[----:B--2---:R-:W-:Y:S05]  /*a9e0*/  @!P0 NANOSLEEP.SYNCS 0x989680 ;  /* 0x009896800000895d */ /* 0x004fea0003900000 */
[----:B------:R-:W2:Y:S02]  /*a9f0*/  @!P0 SYNCS.PHASECHK.TRANS64 P0, [R0+URZ], R3 ;  /* 0x00000003000085a7 */ /* 0x000ea400080010ff */
[----:B--2---:R-:W-:Y:S05]  /*aa00*/  @!P0 BRA `(.L_x_254) ;  /* 0xfffffffc00f08947 */ /* 0x004fea000383ffff */
[----:B------:R-:W-:Y:S05]  /*aa10*/  BRA `(.L_x_255) ;  /* 0xffffff9400fc7947 */ /* 0x000fea000383ffff */
.L_x_84:
[----:B---3--:R-:W-:-:S07]  /*aa20*/  MOV R0, UR4 ;  /* 0x0000000400007c02 */ /* 0x008fce0008000f00 */
.L_x_256:
[----:B-1----:R1:W2:Y:S02]  /*aa30*/  SYNCS.PHASECHK.TRANS64.TRYWAIT P0, [R0+URZ], R3 ;  /* 0x00000003000075a7 */ /* 0x0022a400080011ff */
[----:B--2---:R-:W-:Y:S05]  /*aa40*/  @!P0 NANOSLEEP.SYNCS 0x989680 ;  /* 0x009896800000895d */ /* 0x004fea0003900000 */
[----:B------:R-:W2:Y:S02]  /*aa50*/  @!P0 SYNCS.PHASECHK.TRANS64 P0, [R0+URZ], R3 ;  /* 0x00000003000085a7 */ /* 0x000ea400080010ff */
[----:B--2---:R-:W-:Y:S05]  /*aa60*/  @!P0 BRA `(.L_x_256) ;  /* 0xfffffffc00f08947 */ /* 0x004fea000383ffff */
[----:B------:R-:W-:Y:S05]  /*aa70*/  BRA `(.L_x_257) ;  /* 0xffffff9800087947 */ /* 0x000fea000383ffff */
.L_x_85:
[----:B---3--:R-:W-:-:S07]  /*aa80*/  MOV R0, UR4 ;  /* 0x0000000400007c02 */ /* 0x008fce0008000f00 */
.L_x_258:
[----:B-1----:R1:W2:Y:S02]  /*aa90*/  SYNCS.PHASECHK.TRANS64.TRYWAIT P0, [R0+URZ], R3 ;  /* 0x00000003000075a7 */ /* 0x0022a400080011ff */
[----:B--2---:R-:W-:Y:S05]  /*aaa0*/  @!P0 NANOSLEEP.SYNCS 0x989680 ;  /* 0x009896800000895d */ /* 0x004fea0003900000 */
[----:B------:R-:W2:Y:S02]  /*aab0*/  @!P0 SYNCS.PHASECHK.TRANS64 P0, [R0+URZ], R3 ;  /* 0x00000003000085a7 */ /* 0x000ea400080010ff */
[----:B--2---:R-:W-:Y:S05]  /*aac0*/  @!P0 BRA `(.L_x_258) ;  /* 0xfffffffc00f08947 */ /* 0x004fea000383ffff */
[----:B------:R-:W-:Y:S05]  /*aad0*/  BRA `(.L_x_259) ;  /* 0xffffff9800147947 */ /* 0x000fea000383ffff */
.L_x_86:
[----:B---3--:R-:W-:-:S07]  /*aae0*/  MOV R0, UR4 ;  /* 0x0000000400007c02 */ /* 0x008fce0008000f00 */
.L_x_260:
[----:B-1----:R1:W2:Y:S02]  /*aaf0*/  SYNCS.PHASECHK.TRANS64.TRYWAIT P0, [R0+URZ], R3 ;  /* 0x00000003000075a7 */ /* 0x0022a400080011ff */
[----:B--2---:R-:W-:Y:S05]  /*ab00*/  @!P0 NANOSLEEP.SYNCS 0x989680 ;  /* 0x009896800000895d */ /* 0x004fea0003900000 */
[----:B------:R-:W2:Y:S02]  /*ab10*/  @!P0 SYNCS.PHASECHK.TRANS64 P0, [R0+URZ], R3 ;  /* 0x00000003000085a7 */ /* 0x000ea400080010ff */
[----:B--2---:R-:W-:Y:S05]  /*ab20*/  @!P0 BRA `(.L_x_260) ;  /* 0xfffffffc00f08947 */ /* 0x004fea000383ffff */
[----:B------:R-:W-:Y:S05]  /*ab30*/  BRA `(.L_x_261) ;  /* 0xffffff9800207947 */ /* 0x000fea000383ffff */
.L_x_87:
[----:B---3--:R-:W-:-:S07]  /*ab40*/  MOV R0, UR4 ;  /* 0x0000000400007c02 */ /* 0x008fce0008000f00 */
.L_x_262:
[----:B-1----:R1:W2:Y:S02]  /*ab50*/  SYNCS.PHASECHK.TRANS64.TRYWAIT P0, [R0+URZ], R3 ;  /* 0x00000003000075a7 */ /* 0x0022a400080011ff */
[----:B--2---:R-:W-:Y:S05]  /*ab60*/  @!P0 NANOSLEEP.SYNCS 0x989680 ;  /* 0x009896800000895d */ /* 0x004fea0003900000 */
[----:B------:R-:W2:Y:S02]  /*ab70*/  @!P0 SYNCS.PHASECHK.TRANS64 P0, [R0+URZ], R3 ;  /* 0x00000003000085a7 */ /* 0x000ea400080010ff */
[----:B--2---:R-:W-:Y:S05]  /*ab80*/  @!P0 BRA `(.L_x_262) ;  /* 0xfffffffc00f08947 */ /* 0x004fea000383ffff */
[----:B------:R-:W-:Y:S05]  /*ab90*/  BRA `(.L_x_263) ;  /* 0xffffff98002c7947 */ /* 0x000fea000383ffff */
.L_x_88:
[----:B---3--:R-:W-:-:S07]  /*aba0*/  MOV R0, UR4 ;  /* 0x0000000400007c02 */ /* 0x008fce0008000f00 */
.L_x_264:
[----:B-1----:R1:W2:Y:S02]  /*abb0*/  SYNCS.PHASECHK.TRANS64.TRYWAIT P0, [R0+URZ], R3 ;  /* 0x00000003000075a7 */ /* 0x0022a400080011ff */
[----:B--2---:R-:W-:Y:S05]  /*abc0*/  @!P0 NANOSLEEP.SYNCS 0x989680 ;  /* 0x009896800000895d */ /* 0x004fea0003900000 */
[----:B------:R-:W2:Y:S02]  /*abd0*/  @!P0 SYNCS.PHASECHK.TRANS64 P0, [R0+URZ], R3 ;  /* 0x00000003000085a7 */ /* 0x000ea400080010ff */
[----:B--2---:R-:W-:Y:S05]  /*abe0*/  @!P0 BRA `(.L_x_264) ;  /* 0xfffffffc00f08947 */ /* 0x004fea000383ffff */
[----:B------:R-:W-:Y:S05]  /*abf0*/  BRA `(.L_x_265) ;  /* 0xffffff9800387947 */ /* 0x000fea000383ffff */
.L_x_89:
[----:B---3--:R-:W-:-:S07]  /*ac00*/  MOV R0, UR4 ;  /* 0x0000000400007c02 */ /* 0x008fce0008000f00 */
.L_x_266:
[----:B-1----:R1:W2:Y:S02]  /*ac10*/  SYNCS.PHASECHK.TRANS64.TRYWAIT P0, [R0+URZ], R3 ;  /* 0x00000003000075a7 */ /* 0x0022a400080011ff */
[----:B--2---:R-:W-:Y:S05]  /*ac20*/  @!P0 NANOSLEEP.SYNCS 0x989680 ;  /* 0x009896800000895d */ /* 0x004fea0003900000 */
[----:B------:R-:W2:Y:S02]  /*ac30*/  @!P0 SYNCS.PHASECHK.TRANS64 P0, [R0+URZ], R3 ;  /* 0x00000003000085a7 */ /* 0x000ea400080010ff */
[----:B--2---:R-:W-:Y:S05]  /*ac40*/  @!P0 BRA `(.L_x_266) ;  /* 0xfffffffc00f08947 */ /* 0x004fea000383ffff */
[----:B------:R-:W-:Y:S05]  /*ac50*/  BRA `(.L_x_267) ;  /* 0xffffff9800447947 */ /* 0x000fea000383ffff */
.L_x_90:
[----:B---3--:R-:W-:-:S07]  /*ac60*/  MOV R0, UR4 ;  /* 0x0000000400007c02 */ /* 0x008fce0008000f00 */
.L_x_268:
[----:B-1----:R1:W2:Y:S02]  /*ac70*/  SYNCS.PHASECHK.TRANS64.TRYWAIT P0, [R0+URZ], R3 ;  /* 0x00000003000075a7 */ /* 0x0022a400080011ff */
[----:B--2---:R-:W-:Y:S05]  /*ac80*/  @!P0 NANOSLEEP.SYNCS 0x989680 ;  /* 0x009896800000895d */ /* 0x004fea0003900000 */
[----:B------:R-:W2:Y:S02]  /*ac90*/  @!P0 SYNCS.PHASECHK.TRANS64 P0, [R0+URZ], R3 ;  /* 0x00000003000085a7 */ /* 0x000ea400080010ff */
[----:B--2---:R-:W-:Y:S05]  /*aca0*/  @!P0 BRA `(.L_x_268) ;  /* 0xfffffffc00f08947 */ /* 0x004fea000383ffff */
[----:B------:R-:W-:Y:S05]  /*acb0*/  BRA `(.L_x_269) ;  /* 0xffffff9800507947 */ /* 0x000fea000383ffff */
.L_x_91:
[----:B---3--:R-:W-:-:S07]  /*acc0*/  MOV R0, UR4 ;  /* 0x0000000400007c02 */ /* 0x008fce0008000f00 */
.L_x_270:
[----:B-1----:R1:W2:Y:S02]  /*acd0*/  SYNCS.PHASECHK.TRANS64.TRYWAIT P0, [R0+URZ], R3 ;  /* 0x00000003000075a7 */ /* 0x0022a400080011ff */
[----:B--2---:R-:W-:Y:S05]  /*ace0*/  @!P0 NANOSLEEP.SYNCS 0x989680 ;  /* 0x009896800000895d */ /* 0x004fea0003900000 */
[----:B------:R-:W2:Y:S02]  /*acf0*/  @!P0 SYNCS.PHASECHK.TRANS64 P0, [R0+URZ], R3 ;  /* 0x00000003000085a7 */ /* 0x000ea400080010ff */
[----:B--2---:R-:W-:Y:S05]  /*ad00*/  @!P0 BRA `(.L_x_270) ;  /* 0xfffffffc00f08947 */ /* 0x004fea000383ffff */
[----:B------:R-:W-:Y:S05]  /*ad10*/  BRA `(.L_x_271) ;  /* 0xffffff98005c7947 */ /* 0x000fea000383ffff */
.L_x_92:
[----:B---3--:R-:W-:-:S07]  /*ad20*/  MOV R0, UR4 ;  /* 0x0000000400007c02 */ /* 0x008fce0008000f00 */
.L_x_272:
[----:B-1----:R1:W2:Y:S02]  /*ad30*/  SYNCS.PHASECHK.TRANS64.TRYWAIT P0, [R0+URZ], R3 ;  /* 0x00000003000075a7 */ /* 0x0022a400080011ff */
[----:B--2---:R-:W-:Y:S05]  /*ad40*/  @!P0 NANOSLEEP.SYNCS 0x989680 ;  /* 0x009896800000895d */ /* 0x004fea0003900000 */
[----:B------:R-:W2:Y:S02]  /*ad50*/  @!P0 SYNCS.PHASECHK.TRANS64 P0, [R0+URZ], R3 ;  /* 0x00000003000085a7 */ /* 0x000ea400080010ff */
[----:B--2---:R-:W-:Y:S05]  /*ad60*/  @!P0 BRA `(.L_x_272) ;  /* 0xfffffffc00f08947 */ /* 0x004fea000383ffff */
[----:B------:R-:W-:Y:S05]  /*ad70*/  BRA `(.L_x_273) ;  /* 0xffffff9800687947 */ /* 0x000fea000383ffff */
.L_x_93:
[----:B---3--:R-:W-:-:S07]  /*ad80*/  MOV R0, UR4 ;  /* 0x0000000400007c02 */ /* 0x008fce0008000f00 */
.L_x_274:
[----:B-1----:R1:W2:Y:S02]  /*ad90*/  SYNCS.PHASECHK.TRANS64.TRYWAIT P0, [R0+URZ], R3 ;  /* 0x00000003000075a7 */ /* 0x0022a400080011ff */
[----:B--2---:R-:W-:Y:S05]  /*ada0*/  @!P0 NANOSLEEP.SYNCS 0x989680 ;  /* 0x009896800000895d */ /* 0x004fea0003900000 */
[----:B------:R-:W2:Y:S02]  /*adb0*/  @!P0 SYNCS.PHASECHK.TRANS64 P0, [R0+URZ], R3 ;  /* 0x00000003000085a7 */ /* 0x000ea400080010ff */
[----:B--2---:R-:W-:Y:S05]  /*adc0*/  @!P0 BRA `(.L_x_274) ;  /* 0xfffffffc00f08947 */ /* 0x004fea000383ffff */
[----:B------:R-:W-:Y:S05]  /*add0*/  BRA `(.L_x_275) ;  /* 0xffffff9800747947 */ /* 0x000fea000383ffff */
.L_x_94:
[----:B---3--:R-:W-:-:S07]  /*ade0*/  MOV R0, UR4 ;  /* 0x0000000400007c02 */ /* 0x008fce0008000f00 */
.L_x_276:
[----:B-1----:R1:W2:Y:S02]  /*adf0*/  SYNCS.PHASECHK.TRANS64.TRYWAIT P0, [R0+URZ], R3 ;  /* 0x00000003000075a7 */ /* 0x0022a400080011ff */
[----:B--2---:R-:W-:Y:S05]  /*ae00*/  @!P0 NANOSLEEP.SYNCS 0x989680 ;  /* 0x009896800000895d */ /* 0x004fea0003900000 */
[----:B------:R-:W2:Y:S02]  /*ae10*/  @!P0 SYNCS.PHASECHK.TRANS64 P0, [R0+URZ], R3 ;  /* 0x00000003000085a7 */ /* 0x000ea400080010ff */
[----:B--2---:R-:W-:Y:S05]  /*ae20*/  @!P0 BRA `(.L_x_276) ;  /* 0xfffffffc00f08947 */ /* 0x004fea000383ffff */
[----:B------:R-:W-:Y:S05]  /*ae30*/  BRA `(.L_x_277) ;  /* 0xffffff9800807947 */ /* 0x000fea000383ffff */
.L_x_97:
[----:B-1----:R1:W2:Y:S02]  /*ae40*/  SYNCS.PHASECHK.TRANS64.TRYWAIT P0, [R0+URZ+0x3d0], R5 ;  /* 0x0003d005000075a7 */ /* 0x0022a400080011ff */
[----:B--2---:R-:W-:Y:S05]  /*ae50*/  @!P0 NANOSLEEP.SYNCS 0x989680 ;  /* 0x009896800000895d */ /* 0x004fea0003900000 */
[----:B------:R-:W2:Y:S02]  /*ae60*/  @!P0 SYNCS.PHASECHK.TRANS64 P0, [R0+URZ+0x3d0], R5 ;  /* 0x0003d005000085a7 */ /* 0x000ea400080010ff */
[----:B--2---:R-:W-:Y:S05]  /*ae70*/  @!P0 BRA `(.L_x_97) ;  /* 0xfffffffc00f08947 */ /* 0x004fea000383ffff */
[----:B------:R-:W-:Y:S05]  /*ae80*/  BRA `(.L_x_278) ;  /* 0xffffff9800e07947 */ /* 0x000fea000383ffff */
.L_x_98:
[----:B------:R-:W-:-:S07]  /*ae90*/  MOV R0, UR5 ;  /* 0x0000000500007c02 */ /* 0x000fce0008000f00 */
.L_x_279:
[----:B-1----:R1:W2:Y:S02]  /*aea0*/  SYNCS.PHASECHK.TRANS64.TRYWAIT P0, [R0+URZ+0x380], R7 ;  /* 0x00038007000075a7 */ /* 0x0022a400080011ff */
[----:B--2---:R-:W-:Y:S05]  /*aeb0*/  @!P0 NANOSLEEP.SYNCS 0x989680 ;  /* 0x009896800000895d */ /* 0x004fea0003900000 */
[----:B------:R-:W2:Y:S02]  /*aec0*/  @!P0 SYNCS.PHASECHK.TRANS64 P0, [R0+URZ+0x380], R7 ;  /* 0x00038007000085a7 */ /* 0x000ea400080010ff */
[----:B--2---:R-:W-:Y:S05]  /*aed0*/  @!P0 BRA `(.L_x_279) ;  /* 0xfffffffc00f08947 */ /* 0x004fea000383ffff */
[----:B------:R-:W-:Y:S05]  /*aee0*/  BRA `(.L_x_280) ;  /* 0xffffff9800f07947 */ /* 0x000fea000383ffff */
.L_x_99:
[----:B-1----:R1:W2:Y:S02]  /*aef0*/  SYNCS.PHASECHK.TRANS64.TRYWAIT P1, [R0+URZ+0x370], R5 ;  /* 0x00037005000075a7 */ /* 0x0022a400080211ff */
[----:B--2---:R-:W-:Y:S05]  /*af00*/  @!P1 NANOSLEEP.SYNCS 0x989680 ;  /* 0x009896800000995d */ /* 0x004fea0003900000 */
[----:B------:R-:W2:Y:S02]  /*af10*/  @!P1 SYNCS.PHASECHK.TRANS64 P1, [R0+URZ+0x370], R5 ;  /* 0x00037005000095a7 */ /* 0x000ea400080210ff */
[----:B--2---:R-:W-:Y:S05]  /*af20*/  @!P1 BRA `(.L_x_99) ;  /* 0xfffffffc00f09947 */ /* 0x004fea000383ffff */
[----:B------:R-:W-:Y:S05]  /*af30*/  BRA `(.L_x_281) ;  /* 0xffffff9c00207947 */ /* 0x000fea000383ffff */
.L_x_102:
[----:B------:R-:W-:-:S07]  /*af40*/  MOV R0, UR5 ;  /* 0x0000000500007c02 */ /* 0x000fce0008000f00 */
.L_x_282:
[----:B-1----:R1:W2:Y:S02]  /*af50*/  SYNCS.PHASECHK.TRANS64.TRYWAIT P0, [R0+URZ+0x380], R3 ;  /* 0x00038003000075a7 */ /* 0x0022a400080011ff */
[----:B--2---:R-:W-:Y:S05]  /*af60*/  @!P0 NANOSLEEP.SYNCS 0x989680 ;  /* 0x009896800000895d */ /* 0x004fea0003900000 */
[----:B------:R-:W2:Y:S02]  /*af70*/  @!P0 SYNCS.PHASECHK.TRANS64 P0, [R0+URZ+0x380], R3 ;  /* 0x00038003000085a7 */ /* 0x000ea400080010ff */
[----:B--2---:R-:W-:Y:S05]  /*af80*/  @!P0 BRA `(.L_x_282) ;  /* 0xfffffffc00f08947 */ /* 0x004fea000383ffff */
[----:B------:R-:W-:Y:S05]  /*af90*/  BRA `(.L_x_101) ;  /* 0xffffff9c00747947 */ /* 0x000fea000383ffff */
.L_x_111:
[----:B-1----:R-:W-:-:S04]  /*afa0*/  MOV R4, UR6 ;  /* 0x0000000600047c02 */ /* 0x002fc80008000f00 */
[----:B------:R1:W2:Y:S03]  /*afb0*/  SYNCS.PHASECHK.TRANS64.TRYWAIT P0, [R4+URZ+0x8], R5 ;  /* 0x00000805040075a7 */ /* 0x0002a600080011ff */
[----:B--2---:R-:W-:Y:S05]  /*afc0*/  @!P0 NANOSLEEP.SYNCS 0x989680 ;  /* 0x009896800000895d */ /* 0x004fea0003900000 */
[----:B------:R-:W2:Y:S02]  /*afd0*/  @!P0 SYNCS.PHASECHK.TRANS64 P0, [R4+URZ+0x8], R5 ;  /* 0x00000805040085a7 */ /* 0x000ea400080010ff */
[----:B--2---:R-:W-:Y:S05]  /*afe0*/  @!P0 BRA `(.L_x_111) ;  /* 0xfffffffc00ec8947 */ /* 0x004fea000383ffff */
[----:B------:R-:W-:Y:S05]  /*aff0*/  BRA `(.L_x_110) ;  /* 0xffffffa000287947 */ /* 0x000fea000383ffff */
.L_x_113:
[----:B------:R-:W-:Y:S01]  /*b000*/  BSSY B0, `(.L_x_283) ;  /* 0x0000006000007945 */ /* 0x000fe20003800000 */
[----:B------:R-:W-:-:S07]  /*b010*/  MOV R15, 0xffffffff ;  /* 0xffffffff000f7802 */ /* 0x000fce0000000f00 */
[----:B-1---5:R-:W-:Y:S05]  /*b020*/  WARPSYNC.COLLECTIVE R15, `(.L_x_284) ;  /* 0x000000000f0c7348 */ /* 0x022fea0003c00000 */
[----:B------:R-:W-:Y:S02]  /*b030*/  ELECT P6, UR79, PT ;  /* 0x00000000004f782f */ /* 0x000fe400038c0000 */
[----:B------:R-:W-:Y:S01]  /*b040*/  MOV R14, UR79 ;  /* 0x0000004f000e7c02 */ /* 0x000fe20008000f00 */
[----:B-1---5:R-:W-:Y:S10]  /*b050*/  ENDCOLLECTIVE ;  /* 0x000000000000791b */ /* 0x022ff40003800000 */
.L_x_284:
[----:B------:R-:W-:Y:S05]  /*b060*/  BSYNC B0 ;  /* 0x0000000000007941 */ /* 0x000fea0003800000 */
.L_x_283:
[----:B------:R-:W-:Y:S05]  /*b070*/  BRA `(.L_x_285) ;  /* 0xffffffa000587947 */ /* 0x000fea000383ffff */
.L_x_115:
[----:B-1----:R-:W-:-:S04]  /*b080*/  MOV R2, UR6 ;  /* 0x0000000600027c02 */ /* 0x002fc80008000f00 */
[----:B------:R1:W2:Y:S03]  /*b090*/  SYNCS.PHASECHK.TRANS64.TRYWAIT P0, [R2+URZ+0x8], R3 ;  /* 0x00000803020075a7 */ /* 0x0002a600080011ff */
[----:B--2---:R-:W-:Y:S05]  /*b0a0*/  @!P0 NANOSLEEP.SYNCS 0x989680 ;  /* 0x009896800000895d */ /* 0x004fea0003900000 */
[----:B------:R-:W2:Y:S02]  /*b0b0*/  @!P0 SYNCS.PHASECHK.TRANS64 P0, [R2+URZ+0x8], R3 ;  /* 0x00000803020085a7 */ /* 0x000ea400080010ff */
[----:B--2---:R-:W-:Y:S05]  /*b0c0*/  @!P0 BRA `(.L_x_115) ;  /* 0xfffffffc00ec8947 */ /* 0x004fea000383ffff */
[----:B------:R-:W-:Y:S05]  /*b0d0*/  BRA `(.L_x_114) ;  /* 0xffffffa0005c7947 */ /* 0x000fea000383ffff */
.L_x_116:
[----:B-1----:R1:W2:Y:S02]  /*b0e0*/  SYNCS.PHASECHK.TRANS64.TRYWAIT P0, [R0+URZ+0x370], R5 ;  /* 0x00037005000075a7 */ /* 0x0022a400080011ff */
[----:B--2---:R-:W-:Y:S05]  /*b0f0*/  @!P0 NANOSLEEP.SYNCS 0x989680 ;  /* 0x009896800000895d */ /* 0x004fea0003900000 */
[----:B------:R-:W2:Y:S02]  /*b100*/  @!P0 SYNCS.PHASECHK.TRANS64 P0, [R0+URZ+0x370], R5 ;  /* 0x00037005000085a7 */ /* 0x000ea400080010ff */
[----:B--2---:R-:W-:Y:S05]  /*b110*/  @!P0 BRA `(.L_x_116) ;  /* 0xfffffffc00f08947 */ /* 0x004fea000383ffff */
[----:B------:R-:W-:Y:S05]  /*b120*/  BRA `(.L_x_286) ;  /* 0xffffffa400307947 */ /* 0x000fea000383ffff */
.L_x_118:
[----:B------:R-:W-:-:S07]  /*b130*/  MOV R0, UR11 ;  /* 0x0000000b00007c02 */ /* 0x000fce0008000f00 */
.L_x_287:
[----:B-1----:R1:W2:Y:S02]  /*b140*/  SYNCS.PHASECHK.TRANS64.TRYWAIT P0, [R0+URZ+0x3b0], R5 ;  /* 0x0003b005000075a7 */ /* 0x0022a400080011ff */
[----:B--2---:R-:W-:Y:S05]  /*b150*/  @!P0 NANOSLEEP.SYNCS 0x989680 ;  /* 0x009896800000895d */ /* 0x004fea0003900000 */
[----:B------:R-:W2:Y:S02]  /*b160*/  @!P0 SYNCS.PHASECHK.TRANS64 P0, [R0+URZ+0x3b0], R5 ;  /* 0x0003b005000085a7 */ /* 0x000ea400080010ff */
[----:B--2---:R-:W-:Y:S05]  /*b170*/  @!P0 BRA `(.L_x_287) ;  /* 0xfffffffc00f08947 */ /* 0x004fea000383ffff */
[----:B------:R-:W-:Y:S05]  /*b180*/  BRA `(.L_x_288) ;  /* 0xffffffa400787947 */ /* 0x000fea000383ffff */
.L_x_121:
[----:B------:R-:W-:Y:S07]  /*b190*/  MOV R0, UR9 ;  /* 0x0000000900007c02 */ /* 0x000fee0008000f00 */
.L_x_289:
[----:B-1----:R1:W2:Y:S02]  /*b1a0*/  SYNCS.PHASECHK.TRANS64.TRYWAIT P0, [R0+URZ], R5 ;  /* 0x00000005000075a7 */ /* 0x0022a400080011ff */
[----:B--2---:R-:W-:Y:S05]  /*b1b0*/  @!P0 NANOSLEEP.SYNCS 0x989680 ;  /* 0x009896800000895d */ /* 0x004fea0003900000 */
[----:B------:R-:W2:Y:S02]  /*b1c0*/  @!P0 SYNCS.PHASECHK.TRANS64 P0, [R0+URZ], R5 ;  /* 0x00000005000085a7 */ /* 0x000ea400080010ff */
[----:B--2---:R-:W-:Y:S05]  /*b1d0*/  @!P0 BRA `(.L_x_289) ;  /* 0xfffffffc00f08947 */ /* 0x004fea000383ffff */
[----:B------:R-:W-:Y:S05]  /*b1e0*/  BRA `(.L_x_120) ;  /* 0xffffffa400907947 */ /* 0x000fea000383ffff */
.L_x_125:
[----:B-1----:R-:W-:-:S07]  /*b1f0*/  MOV R0, UR7 ;  /* 0x0000000700007c02 */ /* 0x002fce0008000f00 */
.L_x_290:
[----:B-1----:R1:W2:Y:S02]  /*b200*/  SYNCS.PHASECHK.TRANS64.TRYWAIT P0, [R0+URZ], R3 ;  /* 0x00000003000075a7 */ /* 0x0022a400080011ff */
[----:B--2---:R-:W-:Y:S05]  /*b210*/  @!P0 NANOSLEEP.SYNCS 0x989680 ;  /* 0x009896800000895d */ /* 0x004fea0003900000 */
[----:B------:R-:W2:Y:S02]  /*b220*/  @!P0 SYNCS.PHASECHK.TRANS64 P0, [R0+URZ], R3 ;  /* 0x00000003000085a7 */ /* 0x000ea400080010ff */
[----:B--2---:R-:W-:Y:S05]  /*b230*/  @!P0 BRA `(.L_x_290) ;  /* 0xfffffffc00f08947 */ /* 0x004fea000383ffff */
[----:B------:R-:W-:Y:S05]  /*b240*/  BRA `(.L_x_291) ;  /* 0xffffffa800487947 */ /* 0x000fea000383ffff */
.L_x_126:
[----:B------:R-:W-:-:S07]  /*b250*/  MOV R0, UR7 ;  /* 0x0000000700007c02 */ /* 0x000fce0008000f00 */
.L_x_292:
[----:B-1----:R1:W2:Y:S02]  /*b260*/  SYNCS.PHASECHK.TRANS64.TRYWAIT P0, [R0+URZ], R3 ;  /* 0x00000003000075a7 */ /* 0x0022a400080011ff */
[----:B--2---:R-:W-:Y:S05]  /*b270*/  @!P0 NANOSLEEP.SYNCS 0x989680 ;  /* 0x009896800000895d */ /* 0x004fea0003900000 */
[----:B------:R-:W2:Y:S02]  /*b280*/  @!P0 SYNCS.PHASECHK.TRANS64 P0, [R0+URZ], R3 ;  /* 0x00000003000085a7 */ /* 0x000ea400080010ff */
[----:B--2---:R-:W-:Y:S05]  /*b290*/  @!P0 BRA `(.L_x_292) ;  /* 0xfffffffc00f08947 */ /* 0x004fea000383ffff */
[----:B------:R-:W-:Y:S05]  /*b2a0*/  BRA `(.L_x_293) ;  /* 0xffffffa800547947 */ /* 0x000fea000383ffff */
.L_x_127:
[----:B------:R-:W-:-:S07]  /*b2b0*/  MOV R0, UR7 ;  /* 0x0000000700007c02 */ /* 0x000fce0008000f00 */
.L_x_294:
[----:B-1----:R1:W2:Y:S02]  /*b2c0*/  SYNCS.PHASECHK.TRANS64.TRYWAIT P0, [R0+URZ], R3 ;  /* 0x00000003000075a7 */ /* 0x0022a400080011ff */
[----:B--2---:R-:W-:Y:S05]  /*b2d0*/  @!P0 NANOSLEEP.SYNCS 0x989680 ;  /* 0x009896800000895d */ /* 0x004fea0003900000 */
[----:B------:R-:W2:Y:S02]  /*b2e0*/  @!P0 SYNCS.PHASECHK.TRANS64 P0, [R0+URZ], R3 ;  /* 0x00000003000085a7 */ /* 0x000ea400080010ff */
[----:B--2---:R-:W-:Y:S05]  /*b2f0*/  @!P0 BRA `(.L_x_294) ;  /* 0xfffffffc00f08947 */ /* 0x004fea000383ffff */
[----:B------:R-:W-:Y:S05]  /*b300*/  BRA `(.L_x_295) ;  /* 0xffffffa800607947 */ /* 0x000fea000383ffff */
.L_x_130:
[----:B------:R-:W-:-:S07]  /*b310*/  MOV R0, UR8 ;  /* 0x0000000800007c02 */ /* 0x000fce0008000f00 */
.L_x_296:
[----:B-1----:R1:W2:Y:S02]  /*b320*/  SYNCS.PHASECHK.TRANS64.TRYWAIT P1, [R0+URZ+0x3f0], R3 ;  /* 0x0003f003000075a7 */ /* 0x0022a400080211ff */
[----:B--2---:R-:W-:Y:S05]  /*b330*/  @!P1 NANOSLEEP.SYNCS 0x989680 ;  /* 0x009896800000995d */ /* 0x004fea0003900000 */
[----:B------:R-:W2:Y:S02]  /*b340*/  @!P1 SYNCS.PHASECHK.TRANS64 P1, [R0+URZ+0x3f0], R3 ;  /* 0x0003f003000095a7 */ /* 0x000ea400080210ff */
[----:B--2---:R-:W-:Y:S05]  /*b350*/  @!P1 BRA `(.L_x_296) ;  /* 0xfffffffc00f09947 */ /* 0x004fea000383ffff */
[----:B------:R-:W-:Y:S05]  /*b360*/  BRA `(.L_x_297) ;  /* 0xffffffa800ac7947 */ /* 0x000fea000383ffff */
.L_x_135:
[----:B--2---:R2:W4:Y:S02]  /*b370*/  SYNCS.PHASECHK.TRANS64.TRYWAIT P0, [R0+URZ+0x370], R3 ;  /* 0x00037003000075a7 */ /* 0x00452400080011ff */
[----:B----4-:R-:W-:Y:S05]  /*b380*/  @!P0 NANOSLEEP.SYNCS 0x989680 ;  /* 0x009896800000895d */ /* 0x010fea0003900000 */
[----:B------:R-:W4:Y:S02]  /*b390*/  @!P0 SYNCS.PHASECHK.TRANS64 P0, [R0+URZ+0x370], R3 ;  /* 0x00037003000085a7 */ /* 0x000f2400080010ff */
[----:B----4-:R-:W-:Y:S05]  /*b3a0*/  @!P0 BRA `(.L_x_135) ;  /* 0xfffffffc00f08947 */ /* 0x010fea000383ffff */
[----:B------:R-:W-:Y:S05]  /*b3b0*/  BRA `(.L_x_298) ;  /* 0xffffffac00b87947 */ /* 0x000fea000383ffff */
.L_x_138:
[----:B------:R-:W-:Y:S07]  /*b3c0*/  MOV R0, UR7 ;  /* 0x0000000700007c02 */ /* 0x000fee0008000f00 */
.L_x_299:
[----:B--2---:R2:W4:Y:S02]  /*b3d0*/  SYNCS.PHASECHK.TRANS64.TRYWAIT P0, [R0+URZ+0x368], R3 ;  /* 0x00036803000075a7 */ /* 0x00452400080011ff */
[----:B----4-:R-:W-:Y:S05]  /*b3e0*/  @!P0 NANOSLEEP.SYNCS 0x989680 ;  /* 0x009896800000895d */ /* 0x010fea0003900000 */
[----:B------:R-:W4:Y:S02]  /*b3f0*/  @!P0 SYNCS.PHASECHK.TRANS64 P0, [R0+URZ+0x368], R3 ;  /* 0x00036803000085a7 */ /* 0x000f2400080010ff */
[----:B----4-:R-:W-:Y:S05]  /*b400*/  @!P0 BRA `(.L_x_299) ;  /* 0xfffffffc00f08947 */ /* 0x010fea000383ffff */
[----:B------:R-:W-:Y:S05]  /*b410*/  BRA `(.L_x_137) ;  /* 0xffffffb000987947 */ /* 0x000fea000383ffff */
.L_x_141:
[----:B--2---:R-:W-:Y:S07]  /*b420*/  MOV R3, UR7 ;  /* 0x0000000700037c02 */ /* 0x004fee0008000f00 */
.L_x_300:
[----:B-1----:R1:W2:Y:S02]  /*b430*/  SYNCS.PHASECHK.TRANS64.TRYWAIT P0, [R3+URZ+0x350], R12 ;  /* 0x0003500c030075a7 */ /* 0x0022a400080011ff */
[----:B--2---:R-:W-:Y:S05]  /*b440*/  @!P0 NANOSLEEP.SYNCS 0x989680 ;  /* 0x009896800000895d */ /* 0x004fea0003900000 */
[----:B------:R-:W2:Y:S02]  /*b450*/  @!P0 SYNCS.PHASECHK.TRANS64 P0, [R3+URZ+0x350], R12 ;  /* 0x0003500c030085a7 */ /* 0x000ea400080010ff */
[----:B--2---:R-:W-:Y:S05]  /*b460*/  @!P0 BRA `(.L_x_300) ;  /* 0xfffffffc00f08947 */ /* 0x004fea000383ffff */
[----:B------:R-:W-:Y:S05]  /*b470*/  BRA `(.L_x_301) ;  /* 0xffffffb400107947 */ /* 0x000fea000383ffff */
.L_x_142:
[----:B------:R-:W-:Y:S07]  /*b480*/  MOV R3, UR7 ;  /* 0x0000000700037c02 */ /* 0x000fee0008000f00 */
.L_x_302:
[----:B-1----:R1:W2:Y:S02]  /*b490*/  SYNCS.PHASECHK.TRANS64.TRYWAIT P0, [R3+URZ+0x358], R12 ;  /* 0x0003580c030075a7 */ /* 0x0022a400080011ff */
[----:B--2---:R-:W-:Y:S05]  /*b4a0*/  @!P0 NANOSLEEP.SYNCS 0x989680 ;  /* 0x009896800000895d */ /* 0x004fea0003900000 */
[----:B------:R-:W2:Y:S02]  /*b4b0*/  @!P0 SYNCS.PHASECHK.TRANS64 P0, [R3+URZ+0x358], R12 ;  /* 0x0003580c030085a7 */ /* 0x000ea400080010ff */
[----:B--2---:R-:W-:Y:S05]  /*b4c0*/  @!P0 BRA `(.L_x_302) ;  /* 0xfffffffc00f08947 */ /* 0x004fea000383ffff */
[----:B------:R-:W-:Y:S05]  /*b4d0*/  BRA `(.L_x_303) ;  /* 0xffffffb400a87947 */ /* 0x000fea000383ffff */
.L_x_144:
[----:B------:R-:W-:-:S07]  /*b4e0*/  MOV R0, UR7 ;  /* 0x0000000700007c02 */ /* 0x000fce0008000f00 */
.L_x_304:
[----:B-1----:R1:W4:Y:S02]  /*b4f0*/  SYNCS.PHASECHK.TRANS64.TRYWAIT P0, [R0+URZ+0x350], R3 ;  /* 0x00035003000075a7 */ /* 0x00232400080011ff */
[----:B----4-:R-:W-:Y:S05]  /*b500*/  @!P0 NANOSLEEP.SYNCS 0x989680 ;  /* 0x009896800000895d */ /* 0x010fea0003900000 */
[----:B------:R-:W4:Y:S02]  /*b510*/  @!P0 SYNCS.PHASECHK.TRANS64 P0, [R0+URZ+0x350], R3 ;  /* 0x00035003000085a7 */ /* 0x000f2400080010ff */
[----:B----4-:R-:W-:Y:S05]  /*b520*/  @!P0 BRA `(.L_x_304) ;  /* 0xfffffffc00f08947 */ /* 0x010fea000383ffff */
[----:B------:R-:W-:Y:S05]  /*b530*/  BRA `(.L_x_305) ;  /* 0xffffffb800307947 */ /* 0x000fea000383ffff */
.L_x_146:
[----:B--2---:R2:W3:Y:S02]  /*b540*/  SYNCS.PHASECHK.TRANS64.TRYWAIT P0, [R0+URZ+0x370], R3 ;  /* 0x00037003000075a7 */ /* 0x0044e400080011ff */
[----:B---3--:R-:W-:Y:S05]  /*b550*/  @!P0 NANOSLEEP.SYNCS 0x989680 ;  /* 0x009896800000895d */ /* 0x008fea0003900000 */
[----:B------:R-:W3:Y:S02]  /*b560*/  @!P0 SYNCS.PHASECHK.TRANS64 P0, [R0+URZ+0x370], R3 ;  /* 0x00037003000085a7 */ /* 0x000ee400080010ff */
[----:B---3--:R-:W-:Y:S05]  /*b570*/  @!P0 BRA `(.L_x_146) ;  /* 0xfffffffc00f08947 */ /* 0x008fea000383ffff */
[----:B------:R-:W-:Y:S05]  /*b580*/  BRA `(.L_x_306) ;  /* 0xffffffb800f87947 */ /* 0x000fea000383ffff */
.L_x_157:
[----:B-1----:R1:W3:Y:S02]  /*b590*/  SYNCS.PHASECHK.TRANS64.TRYWAIT P1, [R3+URZ+0x340], R0 ;  /* 0x00034000030075a7 */ /* 0x0022e400080211ff */
[----:B---3--:R-:W-:Y:S05]  /*b5a0*/  @!P1 NANOSLEEP.SYNCS 0x989680 ;  /* 0x009896800000995d */ /* 0x008fea0003900000 */
[----:B------:R-:W3:Y:S02]  /*b5b0*/  @!P1 SYNCS.PHASECHK.TRANS64 P1, [R3+URZ+0x340], R0 ;  /* 0x00034000030095a7 */ /* 0x000ee400080210ff */
[----:B---3--:R-:W-:Y:S05]  /*b5c0*/  @!P1 BRA `(.L_x_157) ;  /* 0xfffffffc00f09947 */ /* 0x008fea000383ffff */
[----:B------:R-:W-:Y:S05]  /*b5d0*/  BRA `(.L_x_156) ;  /* 0xffffffc8000c7947 */ /* 0x000fea000383ffff */
.L_x_159:
[----:B----4-:R4:W1:Y:S02]  /*b5e0*/  SYNCS.PHASECHK.TRANS64.TRYWAIT P0, [R111+URZ+0x390], R4 ;  /* 0x000390046f0075a7 */ /* 0x01086400080011ff */
[----:B-1----:R-:W-:Y:S05]  /*b5f0*/  @!P0 NANOSLEEP.SYNCS 0x989680 ;  /* 0x009896800000895d */ /* 0x002fea0003900000 */
[----:B------:R-:W1:Y:S02]  /*b600*/  @!P0 SYNCS.PHASECHK.TRANS64 P0, [R111+URZ+0x390], R4 ;  /* 0x000390046f0085a7 */ /* 0x000e6400080010ff */
[----:B-1----:R-:W-:Y:S05]  /*b610*/  @!P0 BRA `(.L_x_159) ;  /* 0xfffffffc00f08947 */ /* 0x002fea000383ffff */
[----:B------:R-:W-:Y:S05]  /*b620*/  BRA `(.L_x_158) ;  /* 0xffffffc800607947 */ /* 0x000fea000383ffff */
.L_x_167:
[----:B--2---:R2:W3:Y:S02]  /*b630*/  SYNCS.PHASECHK.TRANS64.TRYWAIT P0, [R125+URZ+0x340], R2 ;  /* 0x000340027d0075a7 */ /* 0x0044e400080011ff */
[----:B---3--:R-:W-:Y:S05]  /*b640*/  @!P0 NANOSLEEP.SYNCS 0x989680 ;  /* 0x009896800000895d */ /* 0x008fea0003900000 */
[----:B------:R-:W3:Y:S02]  /*b650*/  @!P0 SYNCS.PHASECHK.TRANS64 P0, [R125+URZ+0x340], R2 ;  /* 0x000340027d0085a7 */ /* 0x000ee400080010ff */
[----:B---3--:R-:W-:Y:S05]  /*b660*/  @!P0 BRA `(.L_x_167) ;  /* 0xfffffffc00f08947 */ /* 0x008fea000383ffff */
[----:B------:R-:W-:Y:S05]  /*b670*/  BRA `(.L_x_166) ;  /* 0xffffffd400647947 */ /* 0x000fea000383ffff */
        .weak           $__internal_0_$__cuda_sm10x_tcgen05_guardrail_trap_col_being_dealloced_not_returned_by_alloc
        .type           $__internal_0_$__cuda_sm10x_tcgen05_guardrail_trap_col_being_dealloced_not_returned_by_alloc,@function
        .size           $__internal_0_$__cuda_sm10x_tcgen05_guardrail_trap_col_being_dealloced_not_returned_by_alloc,($__internal_1_$__cuda_sm10x_tcgen05_guardrail_trap_phase_invalid_during_alloc - $__internal_0_$__cuda_sm10x_tcgen05_guardrail_trap_col_being_dealloced_not_returned_by_alloc)
$__internal_0_$__cuda_sm10x_tcgen05_guardrail_trap_col_being_dealloced_not_returned_by_alloc:
[----:B------:R-:W-:Y:S05]  /*b680*/  BPT.TRAP 0x1 ;  /* 0x000000040000795c */ /* 0x000fea0000300000 */
[----:B------:R-:W-:-:S04]  /*b690*/  HFMA2 R3, -RZ, RZ, 0, 0 ;  /* 0x00000000ff037431 */ /* 0x000fc800000001ff */
[----:B------:R-:W-:Y:S05]  /*b6a0*/  RET.REL.NODEC R2 `(_ZN7cutlass13device_kernelINS_4gemm6kernel13GemmUniversalIN4cute5tupleIJiiiiEEENS1_10collective13CollectiveMmaINS1_35MainloopSm100TmaUmmaWarpSpecializedILi52ELi2ELi4ENS5_IJNS4_1CILi2EEENSA_ILi1EEESC_EEEEENS5_IJNSA_ILi128EEESF_NSA_ILi32EEEEEENS_12float_e5m2_tENS5_IJlSC_lEEESI_SJ_NS4_8TiledMMAINS4_8MMA_AtomIJNS4_10MMA_TraitsINS4_25SM100_MMA_F8F6F4_2x1SM_SSEJSI_SI_fSF_SF_NS4_17integral_constantINS4_4UMMA5MajorELSQ_0EEESR_NSO_INSP_7ScaleInELSS_0EEEST_EEEEEENS4_6LayoutINS5_IJSC_SC_SC_EEENS5_IJNSA_ILi0EEESY_SY_EEEEENS5_IJNS4_10UnderscoreES11_S11_EEEEENS4_18SM100_TMA_2SM_LOADENS4_14ComposedLayoutINS4_7SwizzleILi1ELi4ELi3EEENS4_18smem_ptr_flag_bitsILi8EEENSW_INS5_IJNSA_ILi8EEESG_EEENS5_IJSG_SC_EEEEEEEvNS4_8identityES14_S1E_vS1F_EENS_8epilogue10collective18CollectiveEpilogueINS1H_23Sm100TmaWarpSpecializedILi2ELi2ELi32ELb0ELb0EEEJNS5_IJNSA_ILi64EEESF_SG_EEENS5_IJNSW_IS1M_SC_EENSW_INS5_IJSG_SB_EEENS5_IJSC_S1M_EEEEEEEESI_SJ_SI_SJ_NS1H_6fusion15FusionCallbacksIS1L_NS1T_17LinearCombinationISI_fSI_fLNS_15FloatRoundStyleE2EEES1N_S1S_JEEENS4_5SM1004TMEM4LOAD26SM100_TMEM_LOAD_32dp32b32xENS4_13SM90_TMA_LOADES1E_NS4_39AutoVectorizingCopyWithAssumedAlignmentILi128EEENS4_14SM90_TMA_STOREES1E_S25_S25_EEEvvEEEEvNT_6ParamsE) ;  /* 0xffffff4802547950 */ /* 0x000fea0003c3ffff */
        .weak           $__internal_1_$__cuda_sm10x_tcgen05_guardrail_trap_phase_invalid_during_alloc
        .type           $__internal_1_$__cuda_sm10x_tcgen05_guardrail_trap_phase_invalid_during_alloc,@function
        .size           $__internal_1_$__cuda_sm10x_tcgen05_guardrail_trap_phase_invalid_during_alloc,($__internal_2_$__cuda_sm10x_tcgen05_guardrail_trap_unallocated_columns_being_dealloced - $__internal_1_$__cuda_sm10x_tcgen05_guardrail_trap_phase_invalid_during_alloc)
$__internal_1_$__cuda_sm10x_tcgen05_guardrail_trap_phase_invalid_during_alloc:
[----:B------:R-:W-:Y:S05]  /*b6b0*/  BPT.TRAP 0x1 ;  /* 0x000000040000795c */ /* 0x000fea0000300000 */
[----:B------:R-:W-:-:S04]  /*b6c0*/  MOV R3, 0x0 ;  /* 0x0000000000037802 */ /* 0x000fc80000000f00 */
[----:B------:R-:W-:Y:S05]  /*b6d0*/  RET.REL.NODEC R2 `(_ZN7cutlass13device_kernelINS_4gemm6kernel13GemmUniversalIN4cute5tupleIJiiiiEEENS1_10collective13CollectiveMmaINS1_35MainloopSm100TmaUmmaWarpSpecializedILi52ELi2ELi4ENS5_IJNS4_1CILi2EEENSA_ILi1EEESC_EEEEENS5_IJNSA_ILi128EEESF_NSA_ILi32EEEEEENS_12float_e5m2_tENS5_IJlSC_lEEESI_SJ_NS4_8TiledMMAINS4_8MMA_AtomIJNS4_10MMA_TraitsINS4_25SM100_MMA_F8F6F4_2x1SM_SSEJSI_SI_fSF_SF_NS4_17integral_constantINS4_4UMMA5MajorELSQ_0EEESR_NSO_INSP_7ScaleInELSS_0EEEST_EEEEEENS4_6LayoutINS5_IJSC_SC_SC_EEENS5_IJNSA_ILi0EEESY_SY_EEEEENS5_IJNS4_10UnderscoreES11_S11_EEEEENS4_18SM100_TMA_2SM_LOADENS4_14ComposedLayoutINS4_7SwizzleILi1ELi4ELi3EEENS4_18smem_ptr_flag_bitsILi8EEENSW_INS5_IJNSA_ILi8EEESG_EEENS5_IJSG_SC_EEEEEEEvNS4_8identityES14_S1E_vS1F_EENS_8epilogue10collective18CollectiveEpilogueINS1H_23Sm100TmaWarpSpecializedILi2ELi2ELi32ELb0ELb0EEEJNS5_IJNSA_ILi64EEESF_SG_EEENS5_IJNSW_IS1M_SC_EENSW_INS5_IJSG_SB_EEENS5_IJSC_S1M_EEEEEEEESI_SJ_SI_SJ_NS1H_6fusion15FusionCallbacksIS1L_NS1T_17LinearCombinationISI_fSI_fLNS_15FloatRoundStyleE2EEES1N_S1S_JEEENS4_5SM1004TMEM4LOAD26SM100_TMEM_LOAD_32dp32b32xENS4_13SM90_TMA_LOADES1E_NS4_39AutoVectorizingCopyWithAssumedAlignmentILi128EEENS4_14SM90_TMA_STOREES1E_S25_S25_EEEvvEEEEvNT_6ParamsE) ;  /* 0xffffff4802487950 */ /* 0x000fea0003c3ffff */
        .weak           $__internal_2_$__cuda_sm10x_tcgen05_guardrail_trap_unallocated_columns_being_dealloced
        .type           $__internal_2_$__cuda_sm10x_tcgen05_guardrail_trap_unallocated_columns_being_dealloced,@function
        .size           $__internal_2_$__cuda_sm10x_tcgen05_guardrail_trap_unallocated_columns_being_dealloced,(.L_x_308 - $__internal_2_$__cuda_sm10x_tcgen05_guardrail_trap_unallocated_columns_being_dealloced)
$__internal_2_$__cuda_sm10x_tcgen05_guardrail_trap_unallocated_columns_being_dealloced:
[----:B------:R-:W-:Y:S05]  /*b6e0*/  BPT.TRAP 0x1 ;  /* 0x000000040000795c */ /* 0x000fea0000300000 */
[----:B------:R-:W-:-:S04]  /*b6f0*/  HFMA2 R3, -RZ, RZ, 0, 0 ;  /* 0x00000000ff037431 */ /* 0x000fc800000001ff */
[----:B------:R-:W-:Y:S05]  /*b700*/  RET.REL.NODEC R2 `(_ZN7cutlass13device_kernelINS_4gemm6kernel13GemmUniversalIN4cute5tupleIJiiiiEEENS1_10collective13CollectiveMmaINS1_35MainloopSm100TmaUmmaWarpSpecializedILi52ELi2ELi4ENS5_IJNS4_1CILi2EEENSA_ILi1EEESC_EEEEENS5_IJNSA_ILi128EEESF_NSA_ILi32EEEEEENS_12float_e5m2_tENS5_IJlSC_lEEESI_SJ_NS4_8TiledMMAINS4_8MMA_AtomIJNS4_10MMA_TraitsINS4_25SM100_MMA_F8F6F4_2x1SM_SSEJSI_SI_fSF_SF_NS4_17integral_constantINS4_4UMMA5MajorELSQ_0EEESR_NSO_INSP_7ScaleInELSS_0EEEST_EEEEEENS4_6LayoutINS5_IJSC_SC_SC_EEENS5_IJNSA_ILi0EEESY_SY_EEEEENS5_IJNS4_10UnderscoreES11_S11_EEEEENS4_18SM100_TMA_2SM_LOADENS4_14ComposedLayoutINS4_7SwizzleILi1ELi4ELi3EEENS4_18smem_ptr_flag_bitsILi8EEENSW_INS5_IJNSA_ILi8EEESG_EEENS5_IJSG_SC_EEEEEEEvNS4_8identityES14_S1E_vS1F_EENS_8epilogue10collective18CollectiveEpilogueINS1H_23Sm100TmaWarpSpecializedILi2ELi2ELi32ELb0ELb0EEEJNS5_IJNSA_ILi64EEESF_SG_EEENS5_IJNSW_IS1M_SC_EENSW_INS5_IJSG_SB_EEENS5_IJSC_S1M_EEEEEEEESI_SJ_SI_SJ_NS1H_6fusion15FusionCallbacksIS1L_NS1T_17LinearCombinationISI_fSI_fLNS_15FloatRoundStyleE2EEES1N_S1S_JEEENS4_5SM1004TMEM4LOAD26SM100_TMEM_LOAD_32dp32b32xENS4_13SM90_TMA_LOADES1E_NS4_39AutoVectorizingCopyWithAssumedAlignmentILi128EEENS4_14SM90_TMA_STOREES1E_S25_S25_EEEvvEEEEvNT_6ParamsE) ;  /* 0xffffff48023c7950 */ /* 0x000fea0003c3ffff */
.L_x_307:
[----:B------:R-:W-:-:S00]  /*b710*/  BRA `(.L_x_307) ;  /* 0xfffffffc00fc7947 */ /* 0x000fc0000383ffff */
[----:B------:R-:W-:-:S00]  /*b720*/  NOP ;  /* 0x0000000000007918 */ /* 0x000fc00000000000 */
        /* <DEDUP_REMOVED lines=13> */
.L_x_308:


//--------------------- .nv.global.init           --------------------------
	.section	.nv.global.init,"aw",@progbits
.nv.global.init:
	.type		$str$27,@object
	.size		$str$27,($str$28 - $str$27)
$str$27:
        /*0000*/ 	.byte	0x28, 0x61, 0x64, 0x64, 0x72, 0x65, 0x73, 0x73, 0x20, 0x26, 0x20, 0x6d, 0x61, 0x73, 0x6b, 0x29
        /*0010*/ 	.byte	0x20, 0x3d, 0x3d, 0x20, 0x30, 0x00
	.type		$str$28,@object
	.size		$str$28,($str$26 - $str$28)
$str$28:
        /*0016*/ 	.byte	0x2f, 0x74, 0x6d, 0x70, 0x2f, 0x63, 0x75, 0x74, 0x6c, 0x61, 0x73, 0x73, 0x5f, 0x73, 0x77, 0x65
        /*0026*/ 	.byte	0x65, 0x70, 0x5f, 0x73, 0x72, 0x63, 0x2f, 0x69, 0x6e, 0x63, 0x6c, 0x75, 0x64, 0x65, 0x2f, 0x63
        /*0036*/ 	.byte	0x75, 0x74, 0x65, 0x2f, 0x70, 0x6f, 0x69, 0x6e, 0x74, 0x65, 0x72, 0x5f, 0x66, 0x6c, 0x61, 0x67
        /*0046*/ 	.byte	0x67, 0x65, 0x64, 0x2e, 0x68, 0x70, 0x70, 0x00
	.type		$str$26,@object
	.size		$str$26,($str$25 - $str$26)
$str$26:
        /*004e*/ 	.byte	0x2f, 0x74, 0x6d, 0x70, 0x2f, 0x63, 0x75, 0x74, 0x6c, 0x61, 0x73, 0x73, 0x5f, 0x73, 0x77, 0x65
        /*005e*/ 	.byte	0x65, 0x70, 0x5f, 0x73, 0x72, 0x63, 0x2f, 0x69, 0x6e, 0x63, 0x6c, 0x75, 0x64, 0x65, 0x2f, 0x63
        /*006e*/ 	.byte	0x75, 0x74, 0x65, 0x2f, 0x61, 0x74, 0x6f, 0x6d, 0x2f, 0x63, 0x6f, 0x70, 0x79, 0x5f, 0x74, 0x72
        /*007e*/ 	.byte	0x61, 0x69, 0x74, 0x73, 0x5f, 0x73, 0x6d, 0x31, 0x30, 0x30, 0x2e, 0x68, 0x70, 0x70, 0x00
	.type		$str$25,@object
	.size		$str$25,(__unnamed_1 - $str$25)
$str$25:
        /*008d*/ 	.byte	0x28, 0x28, 0x75, 0x69, 0x6e, 0x74, 0x33, 0x32, 0x5f, 0x74, 0x28, 0x74, 0x68, 0x72, 0x65, 0x61
        /*009d*/ 	.byte	0x64, 0x49, 0x64, 0x78, 0x2e, 0x78, 0x29, 0x20, 0x2f, 0x20, 0x33, 0x32, 0x29, 0x20, 0x25, 0x20
        /*00ad*/ 	.byte	0x34, 0x29, 0x20, 0x3d, 0x3d, 0x20, 0x28, 0x28, 0x28, 0x74, 0x6d, 0x65, 0x6d, 0x5f, 0x61, 0x64
        /*00bd*/ 	.byte	0x64, 0x72, 0x20, 0x3e, 0x3e, 0x20, 0x31, 0x36, 0x29, 0x20, 0x2f, 0x20, 0x33, 0x32, 0x29, 0x20
        /*00cd*/ 	.byte	0x25, 0x20, 0x34, 0x29, 0x00
	.type		__unnamed_1,@object
	.size		__unnamed_1,(__unnamed_2 - __unnamed_1)
__unnamed_1:
        /*00d2*/ 	.byte	0x61, 0x75, 0x74, 0x6f, 0x20, 0x63, 0x75, 0x74, 0x65, 0x3a, 0x3a, 0x61, 0x73, 0x5f, 0x70, 0x6f
        /* <DEDUP_REMOVED lines=24> */
        /*0262*/ 	.byte	0x3a, 0x3a, 0x43, 0x3c, 0x34, 0x30, 0x39, 0x36, 0x3e, 0x3e, 0x3e, 0x3e, 0x5d, 0x00
	.type		__unnamed_2,@object
	.size		__unnamed_2,(.L_2 - __unnamed_2)
__unnamed_2:
        /* <DEDUP_REMOVED lines=40> */
        /*04f0*/ 	.byte	0x74, 0x65, 0x3a, 0x3a, 0x43, 0x3c, 0x30, 0x3e, 0x3e, 0x3e, 0x3e, 0x5d, 0x00
.L_2:


//--------------------- .nv.shared._ZN7cutlass13device_kernelINS_4gemm6kernel13GemmUniversalIN4cute5tupleIJiiiiEEENS1_10collective13CollectiveMmaINS1_35MainloopSm100TmaUmmaWarpSpecializedILi52ELi2ELi4ENS5_IJNS4_1CILi2EEENSA_ILi1EEESC_EEEEENS5_IJNSA_ILi128EEESF_NSA_ILi32EEEEEENS_12float_e5m2_tENS5_IJlSC_lEEESI_SJ_NS4_8TiledMMAINS4_8MMA_AtomIJNS4_10MMA_TraitsINS4_25SM100_MMA_F8F6F4_2x1SM_SSEJSI_SI_fSF_SF_NS4_17integral_constantINS4_4UMMA5MajorELSQ_0EEESR_NSO_INSP_7ScaleInELSS_0EEEST_EEEEEENS4_6LayoutINS5_IJSC_SC_SC_EEENS5_IJNSA_ILi0EEESY_SY_EEEEENS5_IJNS4_10UnderscoreES11_S11_EEEEENS4_18SM100_TMA_2SM_LOADENS4_14ComposedLayoutINS4_7SwizzleILi1ELi4ELi3EEENS4_18smem_ptr_flag_bitsILi8EEENSW_INS5_IJNSA_ILi8EEESG_EEENS5_IJSG_SC_EEEEEEEvNS4_8identityES14_S1E_vS1F_EENS_8epilogue10collective18CollectiveEpilogueINS1H_23Sm100TmaWarpSpecializedILi2ELi2ELi32ELb0ELb0EEEJNS5_IJNSA_ILi64EEESF_SG_EEENS5_IJNSW_IS1M_SC_EENSW_INS5_IJSG_SB_EEENS5_IJSC_S1M_EEEEEEEESI_SJ_SI_SJ_NS1H_6fusion15FusionCallbacksIS1L_NS1T_17LinearCombinationISI_fSI_fLNS_15FloatRoundStyleE2EEES1N_S1S_JEEENS4_5SM1004TMEM4LOAD26SM100_TMEM_LOAD_32dp32b32xENS4_13SM90_TMA_LOADES1E_NS4_39AutoVectorizingCopyWithAssumedAlignmentILi128EEENS4_14SM90_TMA_STOREES1E_S25_S25_EEEvvEEEEvNT_6ParamsE --------------------------
	.section	.nv.shared._ZN7cutlass13device_kernelINS_4gemm6kernel13GemmUniversalIN4cute5tupleIJiiiiEEENS1_10collective13CollectiveMmaINS1_35MainloopSm100TmaUmmaWarpSpecializedILi52ELi2ELi4ENS5_IJNS4_1CILi2EEENSA_ILi1EEESC_EEEEENS5_IJNSA_ILi128EEESF_NSA_ILi32EEEEEENS_12float_e5m2_tENS5_IJlSC_lEEESI_SJ_NS4_8TiledMMAINS4_8MMA_AtomIJNS4_10MMA_TraitsINS4_25SM100_MMA_F8F6F4_2x1SM_SSEJSI_SI_fSF_SF_NS4_17integral_constantINS4_4UMMA5MajorELSQ_0EEESR_NSO_INSP_7ScaleInELSS_0EEEST_EEEEEENS4_6LayoutINS5_IJSC_SC_SC_EEENS5_IJNSA_ILi0EEESY_SY_EEEEENS5_IJNS4_10UnderscoreES11_S11_EEEEENS4_18SM100_TMA_2SM_LOADENS4_14ComposedLayoutINS4_7SwizzleILi1ELi4ELi3EEENS4_18smem_ptr_flag_bitsILi8EEENSW_INS5_IJNSA_ILi8EEESG_EEENS5_IJSG_SC_EEEEEEEvNS4_8identityES14_S1E_vS1F_EENS_8epilogue10collective18CollectiveEpilogueINS1H_23Sm100TmaWarpSpecializedILi2ELi2ELi32ELb0ELb0EEEJNS5_IJNSA_ILi64EEESF_SG_EEENS5_IJNSW_IS1M_SC_EENSW_INS5_IJSG_SB_EEENS5_IJSC_S1M_EEEEEEEESI_SJ_SI_SJ_NS1H_6fusion15FusionCallbacksIS1L_NS1T_17LinearCombinationISI_fSI_fLNS_15FloatRoundStyleE2EEES1N_S1S_JEEENS4_5SM1004TMEM4LOAD26SM100_TMEM_LOAD_32dp32b32xENS4_13SM90_TMA_LOADES1E_NS4_39AutoVectorizingCopyWithAssumedAlignmentILi128EEENS4_14SM90_TMA_STOREES1E_S25_S25_EEEvvEEEEvNT_6ParamsE,"aw",@nobits
	.sectionflags	@""
	.align	16
	.zero		1024


//--------------------- .nv.shared.reserved.0     --------------------------
	.section	.nv.shared.reserved.0,"aw",@nobits
	.weak		__nv_reservedSMEM_offset_0_alias
	.size		__nv_reservedSMEM_offset_0_alias, 0, 64
	.other		__nv_reservedSMEM_offset_0_alias,@"STO_CUDA_RESERVED_SHARED STV_DEFAULT"
__nv_reservedSMEM_offset_0_alias:
	.zero		0
.nv.shared.reserved.0:
	.zero		64
	.weak		__nv_reservedSMEM_tcgen05_partition
	.type		__nv_reservedSMEM_tcgen05_partition,@object
	.size		__nv_reservedSMEM_tcgen05_partition,(.L_0 - __nv_reservedSMEM_tcgen05_partition)
__nv_reservedSMEM_tcgen05_partition:
	.zero		32
.L_0:


//--------------------- .nv.global                --------------------------
	.section	.nv.global,"aw",@nobits
.nv.global:
	.type		_ZN40_INTERNAL_0ccd7d84_4_k_cu_a5b7ca36_354414cute1_E,@object
	.size		_ZN40_INTERNAL_0ccd7d84_4_k_cu_a5b7ca36_354414cute1_E,(_ZN40_INTERNAL_0ccd7d84_4_k_cu_a5b7ca36_354414cuda3std3__45__cpo6cbeginE - _ZN40_INTERNAL_0ccd7d84_4_k_cu_a5b7ca36_354414cute1_E)
_ZN40_INTERNAL_0ccd7d84_4_k_cu_a5b7ca36_354414cute1_E:
	.zero		1
	.type		_ZN40_INTERNAL_0ccd7d84_4_k_cu_a5b7ca36_354414cuda3std3__45__cpo6cbeginE,@object
	.size		_ZN40_INTERNAL_0ccd7d84_4_k_cu_a5b7ca36_354414cuda3std3__45__cpo6cbeginE,(_ZN40_INTERNAL_0ccd7d84_4_k_cu_a5b7ca36_354414cuda3std3__48in_placeE - _ZN40_INTERNAL_0ccd7d84_4_k_cu_a5b7ca36_354414cuda3std3__45__cpo6cbeginE)
_ZN40_INTERNAL_0ccd7d84_4_k_cu_a5b7ca36_354414cuda3std3__45__cpo6cbeginE:
	.zero		1
	.type		_ZN40_INTERNAL_0ccd7d84_4_k_cu_a5b7ca36_354414cuda3std3__48in_placeE,@object
	.size		_ZN40_INTERNAL_0ccd7d84_4_k_cu_a5b7ca36_354414cuda3std3__48in_placeE,(_ZN40_INTERNAL_0ccd7d84_4_k_cu_a5b7ca36_354414cuda3std6ranges3__45__cpo9iter_moveE - _ZN40_INTERNAL_0ccd7d84_4_k_cu_a5b7ca36_354414cuda3std3__48in_placeE)
_ZN40_INTERNAL_0ccd7d84_4_k_cu_a5b7ca36_354414cuda3std3__48in_placeE:
	.zero		1
	.type		_ZN40_INTERNAL_0ccd7d84_4_k_cu_a5b7ca36_354414cuda3std6ranges3__45__cpo9iter_moveE,@object
	.size		_ZN40_INTERNAL_0ccd7d84_4_k_cu_a5b7ca36_354414cuda3std6ranges3__45__cpo9iter_moveE,(_ZN40_INTERNAL_0ccd7d84_4_k_cu_a5b7ca36_354414cuda3std3__45__cpo5beginE - _ZN40_INTERNAL_0ccd7d84_4_k_cu_a5b7ca36_354414cuda3std6ranges3__45__cpo9iter_moveE)
_ZN40_INTERNAL_0ccd7d84_4_k_cu_a5b7ca36_354414cuda3std6ranges3__45__cpo9iter_moveE:
	.zero		1
	.type		_ZN40_INTERNAL_0ccd7d84_4_k_cu_a5b7ca36_354414cuda3std3__45__cpo5beginE,@object
	.size		_ZN40_INTERNAL_0ccd7d84_4_k_cu_a5b7ca36_354414cuda3std3__45__cpo5beginE,(_ZN40_INTERNAL_0ccd7d84_4_k_cu_a5b7ca36_354414cuda3std3__442_GLOBAL__N__0ccd7d84_4_k_cu_a5b7ca36_354416ignoreE - _ZN40_INTERNAL_0ccd7d84_4_k_cu_a5b7ca36_354414cuda3std3__45__cpo5beginE)
_ZN40_INTERNAL_0ccd7d84_4_k_cu_a5b7ca36_354414cuda3std3__45__cpo5beginE:
	.zero		1
	.type		_ZN40_INTERNAL_0ccd7d84_4_k_cu_a5b7ca36_354414cuda3std3__442_GLOBAL__N__0ccd7d84_4_k_cu_a5b7ca36_354416ignoreE,@object
	.size		_ZN40_INTERNAL_0ccd7d84_4_k_cu_a5b7ca36_354414cuda3std3__442_GLOBAL__N__0ccd7d84_4_k_cu_a5b7ca36_354416ignoreE,(_ZN40_INTERNAL_0ccd7d84_4_k_cu_a5b7ca36_354414cute7productE - _ZN40_INTERNAL_0ccd7d84_4_k_cu_a5b7ca36_354414cuda3std3__442_GLOBAL__N__0ccd7d84_4_k_cu_a5b7ca36_354416ignoreE)
_ZN40_INTERNAL_0ccd7d84_4_k_cu_a5b7ca36_354414cuda3std3__442_GLOBAL__N__0ccd7d84_4_k_cu_a5b7ca36_354416ignoreE:
	.zero		1
	.type		_ZN40_INTERNAL_0ccd7d84_4_k_cu_a5b7ca36_354414cute7productE,@object
	.size		_ZN40_INTERNAL_0ccd7d84_4_k_cu_a5b7ca36_354414cute7productE,(_ZN40_INTERNAL_0ccd7d84_4_k_cu_a5b7ca36_354414cuda3std3__45__cpo3endE - _ZN40_INTERNAL_0ccd7d84_4_k_cu_a5b7ca36_354414cute7productE)
_ZN40_INTERNAL_0ccd7d84_4_k_cu_a5b7ca36_354414cute7productE:
	.zero		1
	.type		_ZN40_INTERNAL_0ccd7d84_4_k_cu_a5b7ca36_354414cuda3std3__45__cpo3endE,@object
	.size		_ZN40_INTERNAL_0ccd7d84_4_k_cu_a5b7ca36_354414cuda3std3__45__cpo3endE,(_ZN40_INTERNAL_0ccd7d84_4_k_cu_a5b7ca36_354414cuda3std3__419piecewise_constructE - _ZN40_INTERNAL_0ccd7d84_4_k_cu_a5b7ca36_354414cuda3std3__45__cpo3endE)
_ZN40_INTERNAL_0ccd7d84_4_k_cu_a5b7ca36_354414cuda3std3__45__cpo3endE:
	.zero		1
	.type		_ZN40_INTERNAL_0ccd7d84_4_k_cu_a5b7ca36_354414cuda3std3__419piecewise_constructE,@object
	.size		_ZN40_INTERNAL_0ccd7d84_4_k_cu_a5b7ca36_354414cuda3std3__419piecewise_constructE,(_ZN40_INTERNAL_0ccd7d84_4_k_cu_a5b7ca36_354414cuda3std3__45__cpo4cendE - _ZN40_INTERNAL_0ccd7d84_4_k_cu_a5b7ca36_354414cuda3std3__419piecewise_constructE)
_ZN40_INTERNAL_0ccd7d84_4_k_cu_a5b7ca36_354414cuda3std3__419piecewise_constructE:
	.zero		1
	.type		_ZN40_INTERNAL_0ccd7d84_4_k_cu_a5b7ca36_354414cuda3std3__45__cpo4cendE,@object
	.size		_ZN40_INTERNAL_0ccd7d84_4_k_cu_a5b7ca36_354414cuda3std3__45__cpo4cendE,(_ZN40_INTERNAL_0ccd7d84_4_k_cu_a5b7ca36_354414cuda3std6ranges3__45__cpo4swapE - _ZN40_INTERNAL_0ccd7d84_4_k_cu_a5b7ca36_354414cuda3std3__45__cpo4cendE)
_ZN40_INTERNAL_0ccd7d84_4_k_cu_a5b7ca36_354414cuda3std3__45__cpo4cendE:
	.zero		1
	.type		_ZN40_INTERNAL_0ccd7d84_4_k_cu_a5b7ca36_354414cuda3std6ranges3__45__cpo4swapE,@object
	.size		_ZN40_INTERNAL_0ccd7d84_4_k_cu_a5b7ca36_354414cuda3std6ranges3__45__cpo4swapE,(.L_10 - _ZN40_INTERNAL_0ccd7d84_4_k_cu_a5b7ca36_354414cuda3std6ranges3__45__cpo4swapE)
_ZN40_INTERNAL_0ccd7d84_4_k_cu_a5b7ca36_354414cuda3std6ranges3__45__cpo4swapE:
	.zero		1
.L_10:


//--------------------- .nv.constant0._ZN7cutlass13device_kernelINS_4gemm6kernel13GemmUniversalIN4cute5tupleIJiiiiEEENS1_10collective13CollectiveMmaINS1_35MainloopSm100TmaUmmaWarpSpecializedILi52ELi2ELi4ENS5_IJNS4_1CILi2EEENSA_ILi1EEESC_EEEEENS5_IJNSA_ILi128EEESF_NSA_ILi32EEEEEENS_12float_e5m2_tENS5_IJlSC_lEEESI_SJ_NS4_8TiledMMAINS4_8MMA_AtomIJNS4_10MMA_TraitsINS4_25SM100_MMA_F8F6F4_2x1SM_SSEJSI_SI_fSF_SF_NS4_17integral_constantINS4_4UMMA5MajorELSQ_0EEESR_NSO_INSP_7ScaleInELSS_0EEEST_EEEEEENS4_6LayoutINS5_IJSC_SC_SC_EEENS5_IJNSA_ILi0EEESY_SY_EEEEENS5_IJNS4_10UnderscoreES11_S11_EEEEENS4_18SM100_TMA_2SM_LOADENS4_14ComposedLayoutINS4_7SwizzleILi1ELi4ELi3EEENS4_18smem_ptr_flag_bitsILi8EEENSW_INS5_IJNSA_ILi8EEESG_EEENS5_IJSG_SC_EEEEEEEvNS4_8identityES14_S1E_vS1F_EENS_8epilogue10collective18CollectiveEpilogueINS1H_23Sm100TmaWarpSpecializedILi2ELi2ELi32ELb0ELb0EEEJNS5_IJNSA_ILi64EEESF_SG_EEENS5_IJNSW_IS1M_SC_EENSW_INS5_IJSG_SB_EEENS5_IJSC_S1M_EEEEEEEESI_SJ_SI_SJ_NS1H_6fusion15FusionCallbacksIS1L_NS1T_17LinearCombinationISI_fSI_fLNS_15FloatRoundStyleE2EEES1N_S1S_JEEENS4_5SM1004TMEM4LOAD26SM100_TMEM_LOAD_32dp32b32xENS4_13SM90_TMA_LOADES1E_NS4_39AutoVectorizingCopyWithAssumedAlignmentILi128EEENS4_14SM90_TMA_STOREES1E_S25_S25_EEEvvEEEEvNT_6ParamsE --------------------------
	.section	.nv.constant0._ZN7cutlass13device_kernelINS_4gemm6kernel13GemmUniversalIN4cute5tupleIJiiiiEEENS1_10collective13CollectiveMmaINS1_35MainloopSm100TmaUmmaWarpSpecializedILi52ELi2ELi4ENS5_IJNS4_1CILi2EEENSA_ILi1EEESC_EEEEENS5_IJNSA_ILi128EEESF_NSA_ILi32EEEEEENS_12float_e5m2_tENS5_IJlSC_lEEESI_SJ_NS4_8TiledMMAINS4_8MMA_AtomIJNS4_10MMA_TraitsINS4_25SM100_MMA_F8F6F4_2x1SM_SSEJSI_SI_fSF_SF_NS4_17integral_constantINS4_4UMMA5MajorELSQ_0EEESR_NSO_INSP_7ScaleInELSS_0EEEST_EEEEEENS4_6LayoutINS5_IJSC_SC_SC_EEENS5_IJNSA_ILi0EEESY_SY_EEEEENS5_IJNS4_10UnderscoreES11_S11_EEEEENS4_18SM100_TMA_2SM_LOADENS4_14ComposedLayoutINS4_7SwizzleILi1ELi4ELi3EEENS4_18smem_ptr_flag_bitsILi8EEENSW_INS5_IJNSA_ILi8EEESG_EEENS5_IJSG_SC_EEEEEEEvNS4_8identityES14_S1E_vS1F_EENS_8epilogue10collective18CollectiveEpilogueINS1H_23Sm100TmaWarpSpecializedILi2ELi2ELi32ELb0ELb0EEEJNS5_IJNSA_ILi64EEESF_SG_EEENS5_IJNSW_IS1M_SC_EENSW_INS5_IJSG_SB_EEENS5_IJSC_S1M_EEEEEEEESI_SJ_SI_SJ_NS1H_6fusion15FusionCallbacksIS1L_NS1T_17LinearCombinationISI_fSI_fLNS_15FloatRoundStyleE2EEES1N_S1S_JEEENS4_5SM1004TMEM4LOAD26SM100_TMEM_LOAD_32dp32b32xENS4_13SM90_TMA_LOADES1E_NS4_39AutoVectorizingCopyWithAssumedAlignmentILi128EEENS4_14SM90_TMA_STOREES1E_S25_S25_EEEvvEEEEvNT_6ParamsE,"a",@progbits
	.sectionflags	@""
	.align	4
.nv.constant0._ZN7cutlass13device_kernelINS_4gemm6kernel13GemmUniversalIN4cute5tupleIJiiiiEEENS1_10collective13CollectiveMmaINS1_35MainloopSm100TmaUmmaWarpSpecializedILi52ELi2ELi4ENS5_IJNS4_1CILi2EEENSA_ILi1EEESC_EEEEENS5_IJNSA_ILi128EEESF_NSA_ILi32EEEEEENS_12float_e5m2_tENS5_IJlSC_lEEESI_SJ_NS4_8TiledMMAINS4_8MMA_AtomIJNS4_10MMA_TraitsINS4_25SM100_MMA_F8F6F4_2x1SM_SSEJSI_SI_fSF_SF_NS4_17integral_constantINS4_4UMMA5MajorELSQ_0EEESR_NSO_INSP_7ScaleInELSS_0EEEST_EEEEEENS4_6LayoutINS5_IJSC_SC_SC_EEENS5_IJNSA_ILi0EEESY_SY_EEEEENS5_IJNS4_10UnderscoreES11_S11_EEEEENS4_18SM100_TMA_2SM_LOADENS4_14ComposedLayoutINS4_7SwizzleILi1ELi4ELi3EEENS4_18smem_ptr_flag_bitsILi8EEENSW_INS5_IJNSA_ILi8EEESG_EEENS5_IJSG_SC_EEEEEEEvNS4_8identityES14_S1E_vS1F_EENS_8epilogue10collective18CollectiveEpilogueINS1H_23Sm100TmaWarpSpecializedILi2ELi2ELi32ELb0ELb0EEEJNS5_IJNSA_ILi64EEESF_SG_EEENS5_IJNSW_IS1M_SC_EENSW_INS5_IJSG_SB_EEENS5_IJSC_S1M_EEEEEEEESI_SJ_SI_SJ_NS1H_6fusion15FusionCallbacksIS1L_NS1T_17LinearCombinationISI_fSI_fLNS_15FloatRoundStyleE2EEES1N_S1S_JEEENS4_5SM1004TMEM4LOAD26SM100_TMEM_LOAD_32dp32b32xENS4_13SM90_TMA_LOADES1E_NS4_39AutoVectorizingCopyWithAssumedAlignmentILi128EEENS4_14SM90_TMA_STOREES1E_S25_S25_EEEvvEEEEvNT_6ParamsE:
	.zero		2944


//--------------------- SYMBOLS --------------------------

	.type		.nv.reservedSmem.offset0,@object
	.size		.nv.reservedSmem.offset0,0x4
	.type		.nv.reservedSmem.cap,@object
	.size		.nv.reservedSmem.cap,0x4
	.type		__assertfail,@function
